//
// Generated by NVIDIA NVVM Compiler
//
// Compiler Build ID: CL-36424714
// Cuda compilation tools, release 13.0, V13.0.88
// Based on NVVM 20.0.0
//

.version 9.0
.target sm_100
.address_size 64

	// .globl	_Z21calRefPerPhotonKerneljjjPfPiS_S_ff
.global .align 1 .b8 _ZN34_INTERNAL_31376930_4_k_cu_cd8370224cuda3std3__45__cpo5beginE[1];
.global .align 1 .b8 _ZN34_INTERNAL_31376930_4_k_cu_cd8370224cuda3std3__45__cpo3endE[1];
.global .align 1 .b8 _ZN34_INTERNAL_31376930_4_k_cu_cd8370224cuda3std3__45__cpo6cbeginE[1];
.global .align 1 .b8 _ZN34_INTERNAL_31376930_4_k_cu_cd8370224cuda3std3__45__cpo4cendE[1];
.global .align 1 .b8 _ZN34_INTERNAL_31376930_4_k_cu_cd8370224cuda3std3__45__cpo6rbeginE[1];
.global .align 1 .b8 _ZN34_INTERNAL_31376930_4_k_cu_cd8370224cuda3std3__45__cpo4rendE[1];
.global .align 1 .b8 _ZN34_INTERNAL_31376930_4_k_cu_cd8370224cuda3std3__45__cpo7crbeginE[1];
.global .align 1 .b8 _ZN34_INTERNAL_31376930_4_k_cu_cd8370224cuda3std3__45__cpo5crendE[1];
.global .align 1 .b8 _ZN34_INTERNAL_31376930_4_k_cu_cd8370224cuda3std3__436_GLOBAL__N__31376930_4_k_cu_cd8370226ignoreE[1];
.global .align 1 .b8 _ZN34_INTERNAL_31376930_4_k_cu_cd8370224cuda3std3__419piecewise_constructE[1];
.global .align 1 .b8 _ZN34_INTERNAL_31376930_4_k_cu_cd8370224cuda3std3__48in_placeE[1];
.global .align 1 .b8 _ZN34_INTERNAL_31376930_4_k_cu_cd8370224cuda3std3__420unreachable_sentinelE[1];
.global .align 1 .b8 _ZN34_INTERNAL_31376930_4_k_cu_cd8370224cuda3std3__47nulloptE[1];
.global .align 1 .b8 _ZN34_INTERNAL_31376930_4_k_cu_cd8370224cuda3std3__48unexpectE[1];
.global .align 1 .b8 _ZN34_INTERNAL_31376930_4_k_cu_cd8370224cuda3std6ranges3__45__cpo4swapE[1];
.global .align 1 .b8 _ZN34_INTERNAL_31376930_4_k_cu_cd8370224cuda3std6ranges3__45__cpo9iter_moveE[1];
.global .align 1 .b8 _ZN34_INTERNAL_31376930_4_k_cu_cd8370224cuda3std6ranges3__45__cpo5beginE[1];
.global .align 1 .b8 _ZN34_INTERNAL_31376930_4_k_cu_cd8370224cuda3std6ranges3__45__cpo3endE[1];
.global .align 1 .b8 _ZN34_INTERNAL_31376930_4_k_cu_cd8370224cuda3std6ranges3__45__cpo6cbeginE[1];
.global .align 1 .b8 _ZN34_INTERNAL_31376930_4_k_cu_cd8370224cuda3std6ranges3__45__cpo4cendE[1];
.global .align 1 .b8 _ZN34_INTERNAL_31376930_4_k_cu_cd8370224cuda3std6ranges3__45__cpo7advanceE[1];
.global .align 1 .b8 _ZN34_INTERNAL_31376930_4_k_cu_cd8370224cuda3std6ranges3__45__cpo9iter_swapE[1];
.global .align 1 .b8 _ZN34_INTERNAL_31376930_4_k_cu_cd8370224cuda3std6ranges3__45__cpo4nextE[1];
.global .align 1 .b8 _ZN34_INTERNAL_31376930_4_k_cu_cd8370224cuda3std6ranges3__45__cpo4prevE[1];
.global .align 1 .b8 _ZN34_INTERNAL_31376930_4_k_cu_cd8370224cuda3std6ranges3__45__cpo4dataE[1];
.global .align 1 .b8 _ZN34_INTERNAL_31376930_4_k_cu_cd8370224cuda3std6ranges3__45__cpo5cdataE[1];
.global .align 1 .b8 _ZN34_INTERNAL_31376930_4_k_cu_cd8370224cuda3std6ranges3__45__cpo4sizeE[1];
.global .align 1 .b8 _ZN34_INTERNAL_31376930_4_k_cu_cd8370224cuda3std6ranges3__45__cpo5ssizeE[1];
.global .align 1 .b8 _ZN34_INTERNAL_31376930_4_k_cu_cd8370224cuda3std6ranges3__45__cpo8distanceE[1];
.global .align 1 .b8 _ZN34_INTERNAL_31376930_4_k_cu_cd8370226thrust24THRUST_300001_SM_1000_NS8cuda_cub3parE[1];
.global .align 1 .b8 _ZN34_INTERNAL_31376930_4_k_cu_cd8370226thrust24THRUST_300001_SM_1000_NS8cuda_cub10par_nosyncE[1];
.global .align 1 .b8 _ZN34_INTERNAL_31376930_4_k_cu_cd8370226thrust24THRUST_300001_SM_1000_NS6system6detail10sequential3seqE[1];
.global .align 1 .b8 _ZN34_INTERNAL_31376930_4_k_cu_cd8370226thrust24THRUST_300001_SM_1000_NS6system3cpp3parE[1];
.global .align 1 .b8 _ZN34_INTERNAL_31376930_4_k_cu_cd8370226thrust24THRUST_300001_SM_1000_NS12placeholders2_1E[1];
.global .align 1 .b8 _ZN34_INTERNAL_31376930_4_k_cu_cd8370226thrust24THRUST_300001_SM_1000_NS12placeholders2_2E[1];
.global .align 1 .b8 _ZN34_INTERNAL_31376930_4_k_cu_cd8370226thrust24THRUST_300001_SM_1000_NS12placeholders2_3E[1];
.global .align 1 .b8 _ZN34_INTERNAL_31376930_4_k_cu_cd8370226thrust24THRUST_300001_SM_1000_NS12placeholders2_4E[1];
.global .align 1 .b8 _ZN34_INTERNAL_31376930_4_k_cu_cd8370226thrust24THRUST_300001_SM_1000_NS12placeholders2_5E[1];
.global .align 1 .b8 _ZN34_INTERNAL_31376930_4_k_cu_cd8370226thrust24THRUST_300001_SM_1000_NS12placeholders2_6E[1];
.global .align 1 .b8 _ZN34_INTERNAL_31376930_4_k_cu_cd8370226thrust24THRUST_300001_SM_1000_NS12placeholders2_7E[1];
.global .align 1 .b8 _ZN34_INTERNAL_31376930_4_k_cu_cd8370226thrust24THRUST_300001_SM_1000_NS12placeholders2_8E[1];
.global .align 1 .b8 _ZN34_INTERNAL_31376930_4_k_cu_cd8370226thrust24THRUST_300001_SM_1000_NS12placeholders2_9E[1];
.global .align 1 .b8 _ZN34_INTERNAL_31376930_4_k_cu_cd8370226thrust24THRUST_300001_SM_1000_NS12placeholders3_10E[1];
.global .align 1 .b8 _ZN34_INTERNAL_31376930_4_k_cu_cd8370226thrust24THRUST_300001_SM_1000_NS3seqE[1];
.global .align 1 .b8 _ZN34_INTERNAL_31376930_4_k_cu_cd8370226thrust24THRUST_300001_SM_1000_NS6deviceE[1];

.visible .entry _Z21calRefPerPhotonKerneljjjPfPiS_S_ff(
	.param .u32 _Z21calRefPerPhotonKerneljjjPfPiS_S_ff_param_0,
	.param .u32 _Z21calRefPerPhotonKerneljjjPfPiS_S_ff_param_1,
	.param .u32 _Z21calRefPerPhotonKerneljjjPfPiS_S_ff_param_2,
	.param .u64 .ptr .align 1 _Z21calRefPerPhotonKerneljjjPfPiS_S_ff_param_3,
	.param .u64 .ptr .align 1 _Z21calRefPerPhotonKerneljjjPfPiS_S_ff_param_4,
	.param .u64 .ptr .align 1 _Z21calRefPerPhotonKerneljjjPfPiS_S_ff_param_5,
	.param .u64 .ptr .align 1 _Z21calRefPerPhotonKerneljjjPfPiS_S_ff_param_6,
	.param .f32 _Z21calRefPerPhotonKerneljjjPfPiS_S_ff_param_7,
	.param .f32 _Z21calRefPerPhotonKerneljjjPfPiS_S_ff_param_8
)
{
	.reg .pred 	%p<15>;
	.reg .b32 	%r<46>;
	.reg .b32 	%f<101>;
	.reg .b64 	%rd<54>;
	.reg .b64 	%fd<78>;

	ld.param.u32 	%r16, [_Z21calRefPerPhotonKerneljjjPfPiS_S_ff_param_0];
	ld.param.u32 	%r14, [_Z21calRefPerPhotonKerneljjjPfPiS_S_ff_param_1];
	ld.param.u32 	%r15, [_Z21calRefPerPhotonKerneljjjPfPiS_S_ff_param_2];
	ld.param.u64 	%rd6, [_Z21calRefPerPhotonKerneljjjPfPiS_S_ff_param_3];
	ld.param.u64 	%rd4, [_Z21calRefPerPhotonKerneljjjPfPiS_S_ff_param_4];
	ld.param.u64 	%rd5, [_Z21calRefPerPhotonKerneljjjPfPiS_S_ff_param_5];
	ld.param.u64 	%rd7, [_Z21calRefPerPhotonKerneljjjPfPiS_S_ff_param_6];
	ld.param.f32 	%f15, [_Z21calRefPerPhotonKerneljjjPfPiS_S_ff_param_7];
	ld.param.f32 	%f16, [_Z21calRefPerPhotonKerneljjjPfPiS_S_ff_param_8];
	cvta.to.global.u64 	%rd1, %rd7;
	cvta.to.global.u64 	%rd2, %rd6;
	mov.u32 	%r17, %ctaid.x;
	mov.u32 	%r18, %ntid.x;
	mov.u32 	%r19, %tid.x;
	mad.lo.s32 	%r1, %r17, %r18, %r19;
	setp.ge.u32 	%p1, %r1, %r16;
	@%p1 bra 	$L__BB0_16;
	cvta.to.global.u64 	%rd8, %rd5;
	cvta.to.global.u64 	%rd9, %rd4;
	mul.lo.s32 	%r2, %r14, %r1;
	mul.wide.u32 	%rd10, %r2, 4;
	add.s64 	%rd11, %rd2, %rd10;
	ld.global.f32 	%f17, [%rd11];
	cvt.rzi.s32.f32 	%r20, %f17;
	mul.wide.u32 	%rd12, %r1, 4;
	add.s64 	%rd13, %rd9, %rd12;
	st.global.u32 	[%rd13], %r20;
	add.s64 	%rd3, %rd8, %rd12;
	mov.b32 	%r21, 0;
	st.global.u32 	[%rd3], %r21;
	add.s32 	%r22, %r2, %r14;
	add.s32 	%r23, %r22, -1;
	mul.wide.u32 	%rd14, %r23, 4;
	add.s64 	%rd15, %rd2, %rd14;
	ld.global.f32 	%f18, [%rd15];
	abs.f32 	%f19, %f18;
	abs.f32 	%f20, %f19;
	fma.rn.f32 	%f21, %f20, 0fBF000000, 0f3F000000;
	rsqrt.approx.ftz.f32 	%f22, %f21;
	mul.f32 	%f23, %f22, %f21;
	mul.f32 	%f24, %f22, 0fBF000000;
	fma.rn.f32 	%f25, %f23, %f24, 0f3F000000;
	fma.rn.f32 	%f26, %f23, %f25, %f23;
	setp.eq.f32 	%p2, %f20, 0f3F800000;
	selp.f32 	%f27, 0f00000000, %f26, %p2;
	setp.gt.f32 	%p3, %f20, 0f3F0F5C29;
	selp.f32 	%f28, %f27, %f20, %p3;
	copysign.f32 	%f29, %f19, %f28;
	mul.f32 	%f30, %f29, %f29;
	fma.rn.f32 	%f31, %f30, 0f3D10ECEF, 0f3C8B1ABB;
	fma.rn.f32 	%f32, %f31, %f30, 0f3CFC028C;
	fma.rn.f32 	%f33, %f32, %f30, 0f3D372139;
	fma.rn.f32 	%f34, %f33, %f30, 0f3D9993DB;
	fma.rn.f32 	%f35, %f34, %f30, 0f3E2AAAC6;
	mul.f32 	%f36, %f30, %f35;
	fma.rn.f32 	%f37, %f36, %f29, %f29;
	neg.f32 	%f38, %f37;
	selp.f32 	%f39, %f37, %f38, %p3;
	fma.rn.f32 	%f40, 0f3F6EE581, 0f3FD774EB, %f39;
	setp.gt.f32 	%p4, %f19, 0f3F0F5C29;
	selp.f32 	%f41, %f37, %f40, %p4;
	add.f32 	%f42, %f41, %f41;
	selp.f32 	%f43, %f42, %f41, %p3;
	setp.gtu.f32 	%p5, %f43, %f16;
	@%p5 bra 	$L__BB0_16;
	setp.eq.s32 	%p6, %r15, 0;
	mov.f32 	%f100, 0f00000000;
	@%p6 bra 	$L__BB0_15;
	cvt.f64.f32 	%fd2, %f15;
	neg.f64 	%fd1, %fd2;
	add.s32 	%r3, %r2, 2;
	and.b32  	%r4, %r15, 7;
	setp.lt.u32 	%p7, %r15, 8;
	mov.f32 	%f99, 0f00000000;
	mov.b32 	%r44, 0;
	@%p7 bra 	$L__BB0_6;
	and.b32  	%r44, %r15, -8;
	mov.f32 	%f99, 0f00000000;
	mov.b32 	%r42, 0;
$L__BB0_5:
	.pragma "nounroll";
	mul.wide.u32 	%rd16, %r42, 4;
	add.s64 	%rd17, %rd1, %rd16;
	ld.global.f32 	%f48, [%rd17];
	cvt.f64.f32 	%fd3, %f48;
	mul.f64 	%fd4, %fd1, %fd3;
	add.s32 	%r26, %r3, %r42;
	mul.wide.u32 	%rd18, %r26, 4;
	add.s64 	%rd19, %rd2, %rd18;
	ld.global.f32 	%f49, [%rd19];
	cvt.f64.f32 	%fd5, %f49;
	cvt.f64.f32 	%fd6, %f99;
	fma.rn.f64 	%fd7, %fd4, %fd5, %fd6;
	cvt.rn.f32.f64 	%f50, %fd7;
	ld.global.f32 	%f51, [%rd17+4];
	cvt.f64.f32 	%fd8, %f51;
	mul.f64 	%fd9, %fd1, %fd8;
	add.s32 	%r27, %r26, 1;
	mul.wide.u32 	%rd20, %r27, 4;
	add.s64 	%rd21, %rd2, %rd20;
	ld.global.f32 	%f52, [%rd21];
	cvt.f64.f32 	%fd10, %f52;
	cvt.f64.f32 	%fd11, %f50;
	fma.rn.f64 	%fd12, %fd9, %fd10, %fd11;
	cvt.rn.f32.f64 	%f53, %fd12;
	ld.global.f32 	%f54, [%rd17+8];
	cvt.f64.f32 	%fd13, %f54;
	mul.f64 	%fd14, %fd1, %fd13;
	add.s32 	%r28, %r26, 2;
	mul.wide.u32 	%rd22, %r28, 4;
	add.s64 	%rd23, %rd2, %rd22;
	ld.global.f32 	%f55, [%rd23];
	cvt.f64.f32 	%fd15, %f55;
	cvt.f64.f32 	%fd16, %f53;
	fma.rn.f64 	%fd17, %fd14, %fd15, %fd16;
	cvt.rn.f32.f64 	%f56, %fd17;
	ld.global.f32 	%f57, [%rd17+12];
	cvt.f64.f32 	%fd18, %f57;
	mul.f64 	%fd19, %fd1, %fd18;
	add.s32 	%r29, %r26, 3;
	mul.wide.u32 	%rd24, %r29, 4;
	add.s64 	%rd25, %rd2, %rd24;
	ld.global.f32 	%f58, [%rd25];
	cvt.f64.f32 	%fd20, %f58;
	cvt.f64.f32 	%fd21, %f56;
	fma.rn.f64 	%fd22, %fd19, %fd20, %fd21;
	cvt.rn.f32.f64 	%f59, %fd22;
	ld.global.f32 	%f60, [%rd17+16];
	cvt.f64.f32 	%fd23, %f60;
	mul.f64 	%fd24, %fd1, %fd23;
	add.s32 	%r30, %r26, 4;
	mul.wide.u32 	%rd26, %r30, 4;
	add.s64 	%rd27, %rd2, %rd26;
	ld.global.f32 	%f61, [%rd27];
	cvt.f64.f32 	%fd25, %f61;
	cvt.f64.f32 	%fd26, %f59;
	fma.rn.f64 	%fd27, %fd24, %fd25, %fd26;
	cvt.rn.f32.f64 	%f62, %fd27;
	ld.global.f32 	%f63, [%rd17+20];
	cvt.f64.f32 	%fd28, %f63;
	mul.f64 	%fd29, %fd1, %fd28;
	add.s32 	%r31, %r26, 5;
	mul.wide.u32 	%rd28, %r31, 4;
	add.s64 	%rd29, %rd2, %rd28;
	ld.global.f32 	%f64, [%rd29];
	cvt.f64.f32 	%fd30, %f64;
	cvt.f64.f32 	%fd31, %f62;
	fma.rn.f64 	%fd32, %fd29, %fd30, %fd31;
	cvt.rn.f32.f64 	%f65, %fd32;
	ld.global.f32 	%f66, [%rd17+24];
	cvt.f64.f32 	%fd33, %f66;
	mul.f64 	%fd34, %fd1, %fd33;
	add.s32 	%r32, %r26, 6;
	mul.wide.u32 	%rd30, %r32, 4;
	add.s64 	%rd31, %rd2, %rd30;
	ld.global.f32 	%f67, [%rd31];
	cvt.f64.f32 	%fd35, %f67;
	cvt.f64.f32 	%fd36, %f65;
	fma.rn.f64 	%fd37, %fd34, %fd35, %fd36;
	cvt.rn.f32.f64 	%f68, %fd37;
	ld.global.f32 	%f69, [%rd17+28];
	cvt.f64.f32 	%fd38, %f69;
	mul.f64 	%fd39, %fd1, %fd38;
	add.s32 	%r33, %r26, 7;
	mul.wide.u32 	%rd32, %r33, 4;
	add.s64 	%rd33, %rd2, %rd32;
	ld.global.f32 	%f70, [%rd33];
	cvt.f64.f32 	%fd40, %f70;
	cvt.f64.f32 	%fd41, %f68;
	fma.rn.f64 	%fd42, %fd39, %fd40, %fd41;
	cvt.rn.f32.f64 	%f99, %fd42;
	add.s32 	%r42, %r42, 8;
	setp.ne.s32 	%p8, %r42, %r44;
	@%p8 bra 	$L__BB0_5;
$L__BB0_6:
	setp.eq.s32 	%p9, %r4, 0;
	@%p9 bra 	$L__BB0_14;
	and.b32  	%r9, %r15, 3;
	setp.lt.u32 	%p10, %r4, 4;
	@%p10 bra 	$L__BB0_9;
	mul.wide.u32 	%rd34, %r44, 4;
	add.s64 	%rd35, %rd1, %rd34;
	ld.global.f32 	%f72, [%rd35];
	cvt.f64.f32 	%fd43, %f72;
	mul.f64 	%fd44, %fd1, %fd43;
	add.s32 	%r34, %r3, %r44;
	mul.wide.u32 	%rd36, %r34, 4;
	add.s64 	%rd37, %rd2, %rd36;
	ld.global.f32 	%f73, [%rd37];
	cvt.f64.f32 	%fd45, %f73;
	cvt.f64.f32 	%fd46, %f99;
	fma.rn.f64 	%fd47, %fd44, %fd45, %fd46;
	cvt.rn.f32.f64 	%f74, %fd47;
	ld.global.f32 	%f75, [%rd35+4];
	cvt.f64.f32 	%fd48, %f75;
	mul.f64 	%fd49, %fd1, %fd48;
	add.s32 	%r35, %r34, 1;
	mul.wide.u32 	%rd38, %r35, 4;
	add.s64 	%rd39, %rd2, %rd38;
	ld.global.f32 	%f76, [%rd39];
	cvt.f64.f32 	%fd50, %f76;
	cvt.f64.f32 	%fd51, %f74;
	fma.rn.f64 	%fd52, %fd49, %fd50, %fd51;
	cvt.rn.f32.f64 	%f77, %fd52;
	ld.global.f32 	%f78, [%rd35+8];
	cvt.f64.f32 	%fd53, %f78;
	mul.f64 	%fd54, %fd1, %fd53;
	add.s32 	%r36, %r34, 2;
	mul.wide.u32 	%rd40, %r36, 4;
	add.s64 	%rd41, %rd2, %rd40;
	ld.global.f32 	%f79, [%rd41];
	cvt.f64.f32 	%fd55, %f79;
	cvt.f64.f32 	%fd56, %f77;
	fma.rn.f64 	%fd57, %fd54, %fd55, %fd56;
	cvt.rn.f32.f64 	%f80, %fd57;
	ld.global.f32 	%f81, [%rd35+12];
	cvt.f64.f32 	%fd58, %f81;
	mul.f64 	%fd59, %fd1, %fd58;
	add.s32 	%r37, %r34, 3;
	mul.wide.u32 	%rd42, %r37, 4;
	add.s64 	%rd43, %rd2, %rd42;
	ld.global.f32 	%f82, [%rd43];
	cvt.f64.f32 	%fd60, %f82;
	cvt.f64.f32 	%fd61, %f80;
	fma.rn.f64 	%fd62, %fd59, %fd60, %fd61;
	cvt.rn.f32.f64 	%f99, %fd62;
	add.s32 	%r44, %r44, 4;
$L__BB0_9:
	setp.eq.s32 	%p11, %r9, 0;
	@%p11 bra 	$L__BB0_14;
	setp.eq.s32 	%p12, %r9, 1;
	@%p12 bra 	$L__BB0_12;
	mul.wide.u32 	%rd44, %r44, 4;
	add.s64 	%rd45, %rd1, %rd44;
	ld.global.f32 	%f84, [%rd45];
	cvt.f64.f32 	%fd63, %f84;
	mul.f64 	%fd64, %fd1, %fd63;
	add.s32 	%r38, %r3, %r44;
	mul.wide.u32 	%rd46, %r38, 4;
	add.s64 	%rd47, %rd2, %rd46;
	ld.global.f32 	%f85, [%rd47];
	cvt.f64.f32 	%fd65, %f85;
	cvt.f64.f32 	%fd66, %f99;
	fma.rn.f64 	%fd67, %fd64, %fd65, %fd66;
	cvt.rn.f32.f64 	%f86, %fd67;
	ld.global.f32 	%f87, [%rd45+4];
	cvt.f64.f32 	%fd68, %f87;
	mul.f64 	%fd69, %fd1, %fd68;
	add.s32 	%r39, %r38, 1;
	mul.wide.u32 	%rd48, %r39, 4;
	add.s64 	%rd49, %rd2, %rd48;
	ld.global.f32 	%f88, [%rd49];
	cvt.f64.f32 	%fd70, %f88;
	cvt.f64.f32 	%fd71, %f86;
	fma.rn.f64 	%fd72, %fd69, %fd70, %fd71;
	cvt.rn.f32.f64 	%f99, %fd72;
	add.s32 	%r44, %r44, 2;
$L__BB0_12:
	and.b32  	%r40, %r15, 1;
	setp.eq.b32 	%p13, %r40, 1;
	not.pred 	%p14, %p13;
	@%p14 bra 	$L__BB0_14;
	mul.wide.u32 	%rd50, %r44, 4;
	add.s64 	%rd51, %rd1, %rd50;
	ld.global.f32 	%f89, [%rd51];
	cvt.f64.f32 	%fd73, %f89;
	mul.f64 	%fd74, %fd1, %fd73;
	add.s32 	%r41, %r3, %r44;
	mul.wide.u32 	%rd52, %r41, 4;
	add.s64 	%rd53, %rd2, %rd52;
	ld.global.f32 	%f90, [%rd53];
	cvt.f64.f32 	%fd75, %f90;
	cvt.f64.f32 	%fd76, %f99;
	fma.rn.f64 	%fd77, %fd74, %fd75, %fd76;
	cvt.rn.f32.f64 	%f99, %fd77;
$L__BB0_14:
	mul.f32 	%f100, %f99, 0f3FB8AA3B;
$L__BB0_15:
	ex2.approx.f32 	%f91, %f100;
	st.global.f32 	[%rd3], %f91;
$L__BB0_16:
	ret;

}
	// .globl	_ZN3cub18CUB_300001_SM_10006detail11EmptyKernelIvEEvv
.visible .entry _ZN3cub18CUB_300001_SM_10006detail11EmptyKernelIvEEvv()
{


	ret;

}


// ===== COMPILED SASS (sm_100) =====

	.target	sm_100

	.elftype	@"ET_EXEC"


//--------------------- .note.nv.tkinfo           --------------------------
	.section	.note.nv.tkinfo,"",@"SHT_NOTE"
	.sectionflags	@"SHF_NOTE_NV_TKINFO"
	.tkinfo
        /*0018*/ 	.word	0x00000002
        /*0030*/ 	.string	""
        /*0030*/ 	.string	"ptxas"
        /*0030*/ 	.string	"Cuda compilation tools, release 13.0, V13.0.88"
        /*0030*/ 	.string	"Build cuda_13.0.r13.0/compiler.36424714_0"
        /*0030*/ 	.string	"-arch sm_100 -m 64 "



//--------------------- .note.nv.cuinfo           --------------------------
	.section	.note.nv.cuinfo,"",@"SHT_NOTE"
	.sectionflags	@"SHF_NOTE_NV_CUINFO"
        /*0018*/ 	.short	0x0002
        /*001a*/ 	.short	0x0064
        /*001c*/ 	.short	0x0082
	.zero		2


//--------------------- .nv.info                  --------------------------
	.section	.nv.info,"",@"SHT_CUDA_INFO"
	.align	4


	//----- nvinfo : EIATTR_REGCOUNT
	.align		4
        /*0000*/ 	.byte	0x04, 0x2f
        /*0002*/ 	.short	(.L_46 - .L_45)
	.align		4
.L_45:
        /*0004*/ 	.word	index@(_Z21calRefPerPhotonKerneljjjPfPiS_S_ff)
        /*0008*/ 	.word	0x00000020


	//----- nvinfo : EIATTR_FRAME_SIZE
	.align		4
.L_46:
        /*000c*/ 	.byte	0x04, 0x11
        /*000e*/ 	.short	(.L_48 - .L_47)
	.align		4
.L_47:
        /*0010*/ 	.word	index@(_Z21calRefPerPhotonKerneljjjPfPiS_S_ff)
        /*0014*/ 	.word	0x00000000


	//----- nvinfo : EIATTR_REGCOUNT
	.align		4
.L_48:
        /*0018*/ 	.byte	0x04, 0x2f
        /*001a*/ 	.short	(.L_50 - .L_49)
	.align		4
.L_49:
        /*001c*/ 	.word	index@(_ZN3cub18CUB_300001_SM_10006detail11EmptyKernelIvEEvv)
        /*0020*/ 	.word	0x00000004


	//----- nvinfo : EIATTR_FRAME_SIZE
	.align		4
.L_50:
        /*0024*/ 	.byte	0x04, 0x11
        /*0026*/ 	.short	(.L_52 - .L_51)
	.align		4
.L_51:
        /*0028*/ 	.word	index@(_ZN3cub18CUB_300001_SM_10006detail11EmptyKernelIvEEvv)
        /*002c*/ 	.word	0x00000000


	//----- nvinfo : EIATTR_MIN_STACK_SIZE
	.align		4
.L_52:
        /*0030*/ 	.byte	0x04, 0x12
        /*0032*/ 	.short	(.L_54 - .L_53)
	.align		4
.L_53:
        /*0034*/ 	.word	index@(_ZN3cub18CUB_300001_SM_10006detail11EmptyKernelIvEEvv)
        /*0038*/ 	.word	0x00000000


	//----- nvinfo : EIATTR_MIN_STACK_SIZE
	.align		4
.L_54:
        /*003c*/ 	.byte	0x04, 0x12
        /*003e*/ 	.short	(.L_56 - .L_55)
	.align		4
.L_55:
        /*0040*/ 	.word	index@(_Z21calRefPerPhotonKerneljjjPfPiS_S_ff)
        /*0044*/ 	.word	0x00000000
.L_56:


//--------------------- .nv.compat                --------------------------
	.section	.nv.compat,"",@"SHT_CUDA_COMPAT_INFO"
	.align	4
        /*0000*/ 	.byte	0x02, 0x09, 0x00, 0x00, 0x02, 0x02, 0x01, 0x00, 0x02, 0x05, 0x05, 0x00, 0x03, 0x07, 0x01, 0x01
        /*0010*/ 	.byte	0x02, 0x03, 0x00, 0x00, 0x02, 0x06, 0x01, 0x00, 0x04, 0x0b, 0x08, 0x00, 0x01, 0x00, 0x00, 0x00
        /*0020*/ 	.byte	0x00, 0x00, 0x00, 0x00


//--------------------- .nv.info._ZN3cub18CUB_300001_SM_10006detail11EmptyKernelIvEEvv --------------------------
	.section	.nv.info._ZN3cub18CUB_300001_SM_10006detail11EmptyKernelIvEEvv,"",@"SHT_CUDA_INFO"
	.sectionflags	@""
	.align	4


	//----- nvinfo : EIATTR_CUDA_API_VERSION
	.align		4
        /*0000*/ 	.byte	0x04, 0x37
        /*0002*/ 	.short	(.L_58 - .L_57)
.L_57:
        /*0004*/ 	.word	0x00000082


	//----- nvinfo : EIATTR_SPARSE_MMA_MASK
	.align		4
.L_58:
        /*0008*/ 	.byte	0x03, 0x50
        /*000a*/ 	.short	0x0000


	//----- nvinfo : EIATTR_MAXREG_COUNT
	.align		4
        /*000c*/ 	.byte	0x03, 0x1b
        /*000e*/ 	.short	0x00ff


	//----- nvinfo : EIATTR_MERCURY_ISA_VERSION
	.align		4
        /*0010*/ 	.byte	0x03, 0x5f
        /*0012*/ 	.short	0x0101


	//----- nvinfo : EIATTR_VRC_CTA_INIT_COUNT
	.align		4
        /*0014*/ 	.byte	0x02, 0x4a
	.zero		1
	.zero		1


	//----- nvinfo : EIATTR_EXIT_INSTR_OFFSETS
	.align		4
        /*0018*/ 	.byte	0x04, 0x1c
        /*001a*/ 	.short	(.L_60 - .L_59)


	//   ....[0]....
.L_59:
        /*001c*/ 	.word	0x00000010


	//----- nvinfo : EIATTR_SW_WAR
	.align		4
.L_60:
        /*0020*/ 	.byte	0x04, 0x36
        /*0022*/ 	.short	(.L_62 - .L_61)
.L_61:
        /*0024*/ 	.word	0x00000008
.L_62:


//--------------------- .nv.info._Z21calRefPerPhotonKerneljjjPfPiS_S_ff --------------------------
	.section	.nv.info._Z21calRefPerPhotonKerneljjjPfPiS_S_ff,"",@"SHT_CUDA_INFO"
	.sectionflags	@""
	.align	4


	//----- nvinfo : EIATTR_CUDA_API_VERSION
	.align		4
        /*0000*/ 	.byte	0x04, 0x37
        /*0002*/ 	.short	(.L_64 - .L_63)
.L_63:
        /*0004*/ 	.word	0x00000082


	//----- nvinfo : EIATTR_KPARAM_INFO
	.align		4
.L_64:
        /*0008*/ 	.byte	0x04, 0x17
        /*000a*/ 	.short	(.L_66 - .L_65)
.L_65:
        /*000c*/ 	.word	0x00000000
        /*0010*/ 	.short	0x0008
        /*0012*/ 	.short	0x0034
        /*0014*/ 	.byte	0x00, 0xf0, 0x11, 0x00


	//----- nvinfo : EIATTR_KPARAM_INFO
	.align		4
.L_66:
        /*0018*/ 	.byte	0x04, 0x17
        /*001a*/ 	.short	(.L_68 - .L_67)
.L_67:
        /*001c*/ 	.word	0x00000000
        /*0020*/ 	.short	0x0007
        /*0022*/ 	.short	0x0030
        /*0024*/ 	.byte	0x00, 0xf0, 0x11, 0x00


	//----- nvinfo : EIATTR_KPARAM_INFO
	.align		4
.L_68:
        /*0028*/ 	.byte	0x04, 0x17
        /*002a*/ 	.short	(.L_70 - .L_69)
.L_69:
        /*002c*/ 	.word	0x00000000
        /*0030*/ 	.short	0x0006
        /*0032*/ 	.short	0x0028
        /*0034*/ 	.byte	0x00, 0xf5, 0x21, 0x00


	//----- nvinfo : EIATTR_KPARAM_INFO
	.align		4
.L_70:
        /*0038*/ 	.byte	0x04, 0x17
        /*003a*/ 	.short	(.L_72 - .L_71)
.L_71:
        /*003c*/ 	.word	0x00000000
        /*0040*/ 	.short	0x0005
        /*0042*/ 	.short	0x0020
        /*0044*/ 	.byte	0x00, 0xf5, 0x21, 0x00


	//----- nvinfo : EIATTR_KPARAM_INFO
	.align		4
.L_72:
        /*0048*/ 	.byte	0x04, 0x17
        /*004a*/ 	.short	(.L_74 - .L_73)
.L_73:
        /*004c*/ 	.word	0x00000000
        /*0050*/ 	.short	0x0004
        /*0052*/ 	.short	0x0018
        /*0054*/ 	.byte	0x00, 0xf5, 0x21, 0x00


	//----- nvinfo : EIATTR_KPARAM_INFO
	.align		4
.L_74:
        /*0058*/ 	.byte	0x04, 0x17
        /*005a*/ 	.short	(.L_76 - .L_75)
.L_75:
        /*005c*/ 	.word	0x00000000
        /*0060*/ 	.short	0x0003
        /*0062*/ 	.short	0x0010
        /*0064*/ 	.byte	0x00, 0xf5, 0x21, 0x00


	//----- nvinfo : EIATTR_KPARAM_INFO
	.align		4
.L_76:
        /*0068*/ 	.byte	0x04, 0x17
        /*006a*/ 	.short	(.L_78 - .L_77)
.L_77:
        /*006c*/ 	.word	0x00000000
        /*0070*/ 	.short	0x0002
        /*0072*/ 	.short	0x0008
        /*0074*/ 	.byte	0x00, 0xf0, 0x11, 0x00


	//----- nvinfo : EIATTR_KPARAM_INFO
	.align		4
.L_78:
        /*0078*/ 	.byte	0x04, 0x17
        /*007a*/ 	.short	(.L_80 - .L_79)
.L_79:
        /*007c*/ 	.word	0x00000000
        /*0080*/ 	.short	0x0001
        /*0082*/ 	.short	0x0004
        /*0084*/ 	.byte	0x00, 0xf0, 0x11, 0x00


	//----- nvinfo : EIATTR_KPARAM_INFO
	.align		4
.L_80:
        /*0088*/ 	.byte	0x04, 0x17
        /*008a*/ 	.short	(.L_82 - .L_81)
.L_81:
        /*008c*/ 	.word	0x00000000
        /*0090*/ 	.short	0x0000
        /*0092*/ 	.short	0x0000
        /*0094*/ 	.byte	0x00, 0xf0, 0x11, 0x00


	//----- nvinfo : EIATTR_SPARSE_MMA_MASK
	.align		4
.L_82:
        /*0098*/ 	.byte	0x03, 0x50
        /*009a*/ 	.short	0x0000


	//----- nvinfo : EIATTR_MAXREG_COUNT
	.align		4
        /*009c*/ 	.byte	0x03, 0x1b
        /*009e*/ 	.short	0x00ff


	//----- nvinfo : EIATTR_MERCURY_ISA_VERSION
	.align		4
        /*00a0*/ 	.byte	0x03, 0x5f
        /*00a2*/ 	.short	0x0101


	//----- nvinfo : EIATTR_VRC_CTA_INIT_COUNT
	.align		4
        /*00a4*/ 	.byte	0x02, 0x4a
	.zero		1
	.zero		1


	//----- nvinfo : EIATTR_EXIT_INSTR_OFFSETS
	.align		4
        /*00a8*/ 	.byte	0x04, 0x1c
        /*00aa*/ 	.short	(.L_84 - .L_83)


	//   ....[0]....
.L_83:
        /*00ac*/ 	.word	0x00000070


	//   ....[1]....
        /*00b0*/ 	.word	0x00000340


	//   ....[2]....
        /*00b4*/ 	.word	0x00000f90


	//----- nvinfo : EIATTR_CBANK_PARAM_SIZE
	.align		4
.L_84:
        /*00b8*/ 	.byte	0x03, 0x19
        /*00ba*/ 	.short	0x0038


	//----- nvinfo : EIATTR_PARAM_CBANK
	.align		4
        /*00bc*/ 	.byte	0x04, 0x0a
        /*00be*/ 	.short	(.L_86 - .L_85)
	.align		4
.L_85:
        /*00c0*/ 	.word	index@(.nv.constant0._Z21calRefPerPhotonKerneljjjPfPiS_S_ff)
        /*00c4*/ 	.short	0x0380
        /*00c6*/ 	.short	0x0038


	//----- nvinfo : EIATTR_SW_WAR
	.align		4
.L_86:
        /*00c8*/ 	.byte	0x04, 0x36
        /*00ca*/ 	.short	(.L_88 - .L_87)
.L_87:
        /*00cc*/ 	.word	0x00000008
.L_88:


//--------------------- .nv.callgraph             --------------------------
	.section	.nv.callgraph,"",@"SHT_CUDA_CALLGRAPH"
	.align	4
	.sectionentsize	8
	.align		4
        /*0000*/ 	.word	0x00000000
	.align		4
        /*0004*/ 	.word	0xffffffff
	.align		4
        /*0008*/ 	.word	0x00000000
	.align		4
        /*000c*/ 	.word	0xfffffffe
	.align		4
        /*0010*/ 	.word	0x00000000
	.align		4
        /*0014*/ 	.word	0xfffffffd
	.align		4
        /*0018*/ 	.word	0x00000000
	.align		4
        /*001c*/ 	.word	0xfffffffc


//--------------------- .nv.constant4             --------------------------
	.section	.nv.constant4,"a",@progbits
	.align	8
	.align		8
.nv.constant4:
        /*0000*/ 	.dword	_ZN34_INTERNAL_31376930_4_k_cu_cd8370224cuda3std3__45__cpo5beginE
	.align		8
        /*0008*/ 	.dword	_ZN34_INTERNAL_31376930_4_k_cu_cd8370224cuda3std3__45__cpo3endE
	.align		8
        /*0010*/ 	.dword	_ZN34_INTERNAL_31376930_4_k_cu_cd8370224cuda3std3__45__cpo6cbeginE
	.align		8
        /*0018*/ 	.dword	_ZN34_INTERNAL_31376930_4_k_cu_cd8370224cuda3std3__45__cpo4cendE
	.align		8
        /*0020*/ 	.dword	_ZN34_INTERNAL_31376930_4_k_cu_cd8370224cuda3std3__45__cpo6rbeginE
	.align		8
        /*0028*/ 	.dword	_ZN34_INTERNAL_31376930_4_k_cu_cd8370224cuda3std3__45__cpo4rendE
	.align		8
        /*0030*/ 	.dword	_ZN34_INTERNAL_31376930_4_k_cu_cd8370224cuda3std3__45__cpo7crbeginE
	.align		8
        /*0038*/ 	.dword	_ZN34_INTERNAL_31376930_4_k_cu_cd8370224cuda3std3__45__cpo5crendE
	.align		8
        /*0040*/ 	.dword	_ZN34_INTERNAL_31376930_4_k_cu_cd8370224cuda3std3__436_GLOBAL__N__31376930_4_k_cu_cd8370226ignoreE
	.align		8
        /*0048*/ 	.dword	_ZN34_INTERNAL_31376930_4_k_cu_cd8370224cuda3std3__419piecewise_constructE
	.align		8
        /*0050*/ 	.dword	_ZN34_INTERNAL_31376930_4_k_cu_cd8370224cuda3std3__48in_placeE
	.align		8
        /*0058*/ 	.dword	_ZN34_INTERNAL_31376930_4_k_cu_cd8370224cuda3std3__420unreachable_sentinelE
	.align		8
        /*0060*/ 	.dword	_ZN34_INTERNAL_31376930_4_k_cu_cd8370224cuda3std3__47nulloptE
	.align		8
        /*0068*/ 	.dword	_ZN34_INTERNAL_31376930_4_k_cu_cd8370224cuda3std3__48unexpectE
	.align		8
        /*0070*/ 	.dword	_ZN34_INTERNAL_31376930_4_k_cu_cd8370224cuda3std6ranges3__45__cpo4swapE
	.align		8
        /*0078*/ 	.dword	_ZN34_INTERNAL_31376930_4_k_cu_cd8370224cuda3std6ranges3__45__cpo9iter_moveE
	.align		8
        /*0080*/ 	.dword	_ZN34_INTERNAL_31376930_4_k_cu_cd8370224cuda3std6ranges3__45__cpo5beginE
	.align		8
        /*0088*/ 	.dword	_ZN34_INTERNAL_31376930_4_k_cu_cd8370224cuda3std6ranges3__45__cpo3endE
	.align		8
        /*0090*/ 	.dword	_ZN34_INTERNAL_31376930_4_k_cu_cd8370224cuda3std6ranges3__45__cpo6cbeginE
	.align		8
        /*0098*/ 	.dword	_ZN34_INTERNAL_31376930_4_k_cu_cd8370224cuda3std6ranges3__45__cpo4cendE
	.align		8
        /*00a0*/ 	.dword	_ZN34_INTERNAL_31376930_4_k_cu_cd8370224cuda3std6ranges3__45__cpo7advanceE
	.align		8
        /*00a8*/ 	.dword	_ZN34_INTERNAL_31376930_4_k_cu_cd8370224cuda3std6ranges3__45__cpo9iter_swapE
	.align		8
        /*00b0*/ 	.dword	_ZN34_INTERNAL_31376930_4_k_cu_cd8370224cuda3std6ranges3__45__cpo4nextE
	.align		8
        /*00b8*/ 	.dword	_ZN34_INTERNAL_31376930_4_k_cu_cd8370224cuda3std6ranges3__45__cpo4prevE
	.align		8
        /*00c0*/ 	.dword	_ZN34_INTERNAL_31376930_4_k_cu_cd8370224cuda3std6ranges3__45__cpo4dataE
	.align		8
        /*00c8*/ 	.dword	_ZN34_INTERNAL_31376930_4_k_cu_cd8370224cuda3std6ranges3__45__cpo5cdataE
	.align		8
        /*00d0*/ 	.dword	_ZN34_INTERNAL_31376930_4_k_cu_cd8370224cuda3std6ranges3__45__cpo4sizeE
	.align		8
        /*00d8*/ 	.dword	_ZN34_INTERNAL_31376930_4_k_cu_cd8370224cuda3std6ranges3__45__cpo5ssizeE
	.align		8
        /*00e0*/ 	.dword	_ZN34_INTERNAL_31376930_4_k_cu_cd8370224cuda3std6ranges3__45__cpo8distanceE
	.align		8
        /*00e8*/ 	.dword	_ZN34_INTERNAL_31376930_4_k_cu_cd8370226thrust24THRUST_300001_SM_1000_NS8cuda_cub3parE
	.align		8
        /*00f0*/ 	.dword	_ZN34_INTERNAL_31376930_4_k_cu_cd8370226thrust24THRUST_300001_SM_1000_NS8cuda_cub10par_nosyncE
	.align		8
        /*00f8*/ 	.dword	_ZN34_INTERNAL_31376930_4_k_cu_cd8370226thrust24THRUST_300001_SM_1000_NS6system6detail10sequential3seqE
	.align		8
        /*0100*/ 	.dword	_ZN34_INTERNAL_31376930_4_k_cu_cd8370226thrust24THRUST_300001_SM_1000_NS6system3cpp3parE
	.align		8
        /*0108*/ 	.dword	_ZN34_INTERNAL_31376930_4_k_cu_cd8370226thrust24THRUST_300001_SM_1000_NS12placeholders2_1E
	.align		8
        /*0110*/ 	.dword	_ZN34_INTERNAL_31376930_4_k_cu_cd8370226thrust24THRUST_300001_SM_1000_NS12placeholders2_2E
	.align		8
        /*0118*/ 	.dword	_ZN34_INTERNAL_31376930_4_k_cu_cd8370226thrust24THRUST_300001_SM_1000_NS12placeholders2_3E
	.align		8
        /*0120*/ 	.dword	_ZN34_INTERNAL_31376930_4_k_cu_cd8370226thrust24THRUST_300001_SM_1000_NS12placeholders2_4E
	.align		8
        /*0128*/ 	.dword	_ZN34_INTERNAL_31376930_4_k_cu_cd8370226thrust24THRUST_300001_SM_1000_NS12placeholders2_5E
	.align		8
        /*0130*/ 	.dword	_ZN34_INTERNAL_31376930_4_k_cu_cd8370226thrust24THRUST_300001_SM_1000_NS12placeholders2_6E
	.align		8
        /*0138*/ 	.dword	_ZN34_INTERNAL_31376930_4_k_cu_cd8370226thrust24THRUST_300001_SM_1000_NS12placeholders2_7E
	.align		8
        /*0140*/ 	.dword	_ZN34_INTERNAL_31376930_4_k_cu_cd8370226thrust24THRUST_300001_SM_1000_NS12placeholders2_8E
	.align		8
        /*0148*/ 	.dword	_ZN34_INTERNAL_31376930_4_k_cu_cd8370226thrust24THRUST_300001_SM_1000_NS12placeholders2_9E
	.align		8
        /*0150*/ 	.dword	_ZN34_INTERNAL_31376930_4_k_cu_cd8370226thrust24THRUST_300001_SM_1000_NS12placeholders3_10E
	.align		8
        /*0158*/ 	.dword	_ZN34_INTERNAL_31376930_4_k_cu_cd8370226thrust24THRUST_300001_SM_1000_NS3seqE
	.align		8
        /*0160*/ 	.dword	_ZN34_INTERNAL_31376930_4_k_cu_cd8370226thrust24THRUST_300001_SM_1000_NS6deviceE


//--------------------- .text._ZN3cub18CUB_300001_SM_10006detail11EmptyKernelIvEEvv --------------------------
	.section	.text._ZN3cub18CUB_300001_SM_10006detail11EmptyKernelIvEEvv,"ax",@progbits
	.align	128
        .global         _ZN3cub18CUB_300001_SM_10006detail11EmptyKernelIvEEvv
        .type           _ZN3cub18CUB_300001_SM_10006detail11EmptyKernelIvEEvv,@function
        .size           _ZN3cub18CUB_300001_SM_10006detail11EmptyKernelIvEEvv,(.L_x_8 - _ZN3cub18CUB_300001_SM_10006detail11EmptyKernelIvEEvv)
        .other          _ZN3cub18CUB_300001_SM_10006detail11EmptyKernelIvEEvv,@"STO_CUDA_ENTRY STV_DEFAULT"
_ZN3cub18CUB_300001_SM_10006detail11EmptyKernelIvEEvv:
.text._ZN3cub18CUB_300001_SM_10006detail11EmptyKernelIvEEvv:
[----:B------:R-:W-:Y:S01]  /*0000*/  LDC R1, c[0x0][0x37c] ;  /* 0x0000df00ff017b82 */ /* 0x000fe20000000800 */
[----:B------:R-:W-:Y:S05]  /*0010*/  EXIT ;  /* 0x000000000000794d */ /* 0x000fea0003800000 */
.L_x_0:
[----:B------:R-:W-:-:S00]  /*0020*/  BRA `(.L_x_0) ;  /* 0xfffffffc00fc7947 */ /* 0x000fc0000383ffff */
[----:B------:R-:W-:-:S00]  /*0030*/  NOP ;  /* 0x0000000000007918 */ /* 0x000fc00000000000 */
        /* <DEDUP_REMOVED lines=12> */
.L_x_8:


//--------------------- .text._Z21calRefPerPhotonKerneljjjPfPiS_S_ff --------------------------
	.section	.text._Z21calRefPerPhotonKerneljjjPfPiS_S_ff,"ax",@progbits
	.align	128
        .global         _Z21calRefPerPhotonKerneljjjPfPiS_S_ff
        .type           _Z21calRefPerPhotonKerneljjjPfPiS_S_ff,@function
        .size           _Z21calRefPerPhotonKerneljjjPfPiS_S_ff,(.L_x_9 - _Z21calRefPerPhotonKerneljjjPfPiS_S_ff)
        .other          _Z21calRefPerPhotonKerneljjjPfPiS_S_ff,@"STO_CUDA_ENTRY STV_DEFAULT"
_Z21calRefPerPhotonKerneljjjPfPiS_S_ff:
.text._Z21calRefPerPhotonKerneljjjPfPiS_S_ff:
[----:B------:R-:W-:Y:S01]  /*0000*/  LDC R1, c[0x0][0x37c] ;  /* 0x0000df00ff017b82 */ /* 0x000fe20000000800 */
[----:B------:R-:W0:Y:S07]  /*0010*/  S2R R0, SR_TID.X ;  /* 0x0000000000007919 */ /* 0x000e2e0000002100 */
[----:B------:R-:W0:Y:S01]  /*0020*/  S2UR UR4, SR_CTAID.X ;  /* 0x00000000000479c3 */ /* 0x000e220000002500 */
[----:B------:R-:W1:Y:S07]  /*0030*/  LDCU UR5, c[0x0][0x380] ;  /* 0x00007000ff0577ac */ /* 0x000e6e0008000800 */
[----:B------:R-:W0:Y:S02]  /*0040*/  LDC R13, c[0x0][0x360] ;  /* 0x0000d800ff0d7b82 */ /* 0x000e240000000800 */
[----:B0-----:R-:W-:-:S05]  /*0050*/  IMAD R13, R13, UR4, R0 ;  /* 0x000000040d0d7c24 */ /* 0x001fca000f8e0200 */
[----:B-1----:R-:W-:-:S13]  /*0060*/  ISETP.GE.U32.AND P0, PT, R13, UR5, PT ;  /* 0x000000050d007c0c */ /* 0x002fda000bf06070 */
[----:B------:R-:W-:Y:S05]  /*0070*/  @P0 EXIT ;  /* 0x000000000000094d */ /* 0x000fea0003800000 */
[----:B------:R-:W0:Y:S01]  /*0080*/  LDC R0, c[0x0][0x384] ;  /* 0x0000e100ff007b82 */ /* 0x000e220000000800 */
[----:B------:R-:W1:Y:S01]  /*0090*/  LDCU.64 UR8, c[0x0][0x358] ;  /* 0x00006b00ff0877ac */ /* 0x000e620008000a00 */
[----:B------:R-:W2:Y:S06]  /*00a0*/  LDCU UR4, c[0x0][0x3b4] ;  /* 0x00007680ff0477ac */ /* 0x000eac0008000800 */
[----:B------:R-:W3:Y:S08]  /*00b0*/  LDC.64 R8, c[0x0][0x390] ;  /* 0x0000e400ff087b82 */ /* 0x000ef00000000a00 */
[----:B------:R-:W4:Y:S01]  /*00c0*/  LDC.64 R6, c[0x0][0x398] ;  /* 0x0000e600ff067b82 */ /* 0x000f220000000a00 */
[----:B0-----:R-:W-:-:S07]  /*00d0*/  IMAD R3, R13, R0, RZ ;  /* 0x000000000d037224 */ /* 0x001fce00078e02ff */
[----:B------:R-:W0:Y:S01]  /*00e0*/  LDC.64 R10, c[0x0][0x3a0] ;  /* 0x0000e800ff0a7b82 */ /* 0x000e220000000a00 */
[----:B---3--:R-:W-:-:S06]  /*00f0*/  IMAD.WIDE.U32 R4, R3, 0x4, R8 ;  /* 0x0000000403047825 */ /* 0x008fcc00078e0008 */
[----:B-1----:R-:W3:Y:S01]  /*0100*/  LDG.E R4, desc[UR8][R4.64] ;  /* 0x0000000804047981 */ /* 0x002ee2000c1e1900 */
[----:B------:R-:W-:Y:S01]  /*0110*/  IADD3 R17, PT, PT, R3, -0x1, R0 ;  /* 0xffffffff03117810 */ /* 0x000fe20007ffe000 */
[----:B----4-:R-:W-:-:S04]  /*0120*/  IMAD.WIDE.U32 R6, R13, 0x4, R6 ;  /* 0x000000040d067825 */ /* 0x010fc800078e0006 */
[----:B0-----:R-:W-:-:S04]  /*0130*/  IMAD.WIDE.U32 R10, R13, 0x4, R10 ;  /* 0x000000040d0a7825 */ /* 0x001fc800078e000a */
[----:B------:R-:W-:Y:S01]  /*0140*/  IMAD.WIDE.U32 R12, R17, 0x4, R8 ;  /* 0x00000004110c7825 */ /* 0x000fe200078e0008 */
[----:B---3--:R-:W0:Y:S02]  /*0150*/  F2I.TRUNC.NTZ R15, R4 ;  /* 0x00000004000f7305 */ /* 0x008e24000020f100 */
[----:B0-----:R0:W-:Y:S04]  /*0160*/  STG.E desc[UR8][R6.64], R15 ;  /* 0x0000000f06007986 */ /* 0x0011e8000c101908 */
[----:B------:R1:W-:Y:S04]  /*0170*/  STG.E desc[UR8][R10.64], RZ ;  /* 0x000000ff0a007986 */ /* 0x0003e8000c101908 */
[----:B------:R-:W3:Y:S01]  /*0180*/  LDG.E R12, desc[UR8][R12.64] ;  /* 0x000000080c0c7981 */ /* 0x000ee2000c1e1900 */
[----:B------:R-:W-:Y:S01]  /*0190*/  HFMA2 R5, -RZ, RZ, 1.75, 0 ;  /* 0x3f000000ff057431 */ /* 0x000fe200000001ff */
[----:B0-----:R-:W-:-:S04]  /*01a0*/  MOV R7, 0x3d10ecef ;  /* 0x3d10ecef00077802 */ /* 0x001fc80000000f00 */
[C---:B---3--:R-:W-:Y:S01]  /*01b0*/  FFMA R0, |R12|.reuse, -R5, 0.5 ;  /* 0x3f0000000c007423 */ /* 0x048fe20000000a05 */
[C---:B------:R-:W-:Y:S02]  /*01c0*/  FSETP.NEU.AND P1, PT, |R12|.reuse, 1, PT ;  /* 0x3f8000000c00780b */ /* 0x040fe40003f2d200 */
[----:B------:R-:W-:Y:S01]  /*01d0*/  FSETP.GT.AND P0, PT, |R12|, 0.56000000238418579102, PT ;  /* 0x3f0f5c290c00780b */ /* 0x000fe20003f04200 */
[----:B------:R-:W0:Y:S02]  /*01e0*/  MUFU.RSQ R5, R0 ;  /* 0x0000000000057308 */ /* 0x000e240000001400 */
[----:B0-----:R-:W-:Y:S01]  /*01f0*/  FMUL R2, R0, R5 ;  /* 0x0000000500027220 */ /* 0x001fe20000400000 */
[----:B------:R-:W-:-:S04]  /*0200*/  FMUL R5, R5, -0.5 ;  /* 0xbf00000005057820 */ /* 0x000fc80000400000 */
[----:B------:R-:W-:-:S04]  /*0210*/  FFMA R5, R2, R5, 0.5 ;  /* 0x3f00000002057423 */ /* 0x000fc80000000005 */
[----:B------:R-:W-:Y:S01]  /*0220*/  FFMA R5, R2, R5, R2 ;  /* 0x0000000502057223 */ /* 0x000fe20000000002 */
[----:B------:R-:W-:-:S04]  /*0230*/  FADD R2, |R12|, -RZ ;  /* 0x800000ff0c027221 */ /* 0x000fc80000000200 */
[----:B------:R-:W-:-:S04]  /*0240*/  FSEL R5, R5, RZ, P1 ;  /* 0x000000ff05057208 */ /* 0x000fc80000800000 */
[----:B------:R-:W-:-:S04]  /*0250*/  FSEL R5, R5, |R12|, P0 ;  /* 0x4000000c05057208 */ /* 0x000fc80000000000 */
[----:B------:R-:W-:-:S05]  /*0260*/  LOP3.LUT R5, R5, 0x80000000, R2, 0xb8, !PT ;  /* 0x8000000005057812 */ /* 0x000fca00078eb802 */
[----:B------:R-:W-:-:S04]  /*0270*/  FMUL R0, R5, R5 ;  /* 0x0000000505007220 */ /* 0x000fc80000400000 */
[----:B------:R-:W-:-:S04]  /*0280*/  FFMA R7, R0, R7, 0.016980519518256187439 ;  /* 0x3c8b1abb00077423 */ /* 0x000fc80000000007 */
[----:B------:R-:W-:-:S04]  /*0290*/  FFMA R7, R0, R7, 0.030762933194637298584 ;  /* 0x3cfc028c00077423 */ /* 0x000fc80000000007 */
[----:B------:R-:W-:-:S04]  /*02a0*/  FFMA R7, R0, R7, 0.044709417968988418579 ;  /* 0x3d37213900077423 */ /* 0x000fc80000000007 */
[----:B------:R-:W-:-:S04]  /*02b0*/  FFMA R7, R0, R7, 0.074989043176174163818 ;  /* 0x3d9993db00077423 */ /* 0x000fc80000000007 */
[----:B------:R-:W-:-:S04]  /*02c0*/  FFMA R7, R0, R7, 0.16666707396507263184 ;  /* 0x3e2aaac600077423 */ /* 0x000fc80000000007 */
[----:B------:R-:W-:-:S04]  /*02d0*/  FMUL R0, R0, R7 ;  /* 0x0000000700007220 */ /* 0x000fc80000400000 */
[----:B------:R-:W-:Y:S01]  /*02e0*/  FFMA R0, R5, R0, R5 ;  /* 0x0000000005007223 */ /* 0x000fe20000000005 */
[----:B------:R-:W-:-:S04]  /*02f0*/  HFMA2 R5, -RZ, RZ, 1.9599609375, 20144 ;  /* 0x3fd774ebff057431 */ /* 0x000fc800000001ff */
[----:B------:R-:W-:-:S05]  /*0300*/  FSEL R2, R0, -R0, P0 ;  /* 0x8000000000027208 */ /* 0x000fca0000000000 */
[----:B------:R-:W-:-:S04]  /*0310*/  @!P0 FFMA R0, R5, 0.93318945169448852539, R2 ;  /* 0x3f6ee58105008823 */ /* 0x000fc80000000002 */
[----:B------:R-:W-:-:S05]  /*0320*/  @P0 FADD R0, R0, R0 ;  /* 0x0000000000000221 */ /* 0x000fca0000000000 */
[----:B--2---:R-:W-:-:S13]  /*0330*/  FSETP.GTU.AND P0, PT, R0, UR4, PT ;  /* 0x0000000400007c0b */ /* 0x004fda000bf0c000 */
[----:B-1----:R-:W-:Y:S05]  /*0340*/  @P0 EXIT ;  /* 0x000000000000094d */ /* 0x002fea0003800000 */
[----:B------:R-:W0:Y:S01]  /*0350*/  LDCU UR4, c[0x0][0x388] ;  /* 0x00007100ff0477ac */ /* 0x000e220008000800 */
[----:B------:R-:W-:Y:S01]  /*0360*/  MOV R4, RZ ;  /* 0x000000ff00047202 */ /* 0x000fe20000000f00 */
[----:B0-----:R-:W-:-:S09]  /*0370*/  UISETP.NE.AND UP0, UPT, UR4, URZ, UPT ;  /* 0x000000ff0400728c */ /* 0x001fd2000bf05270 */
[----:B------:R-:W-:Y:S05]  /*0380*/  BRA.U !UP0, `(.L_x_1) ;  /* 0x0000000908ec7547 */ /* 0x000fea000b800000 */
[----:B------:R-:W0:Y:S01]  /*0390*/  LDCU UR6, c[0x0][0x3b0] ;  /* 0x00007600ff0677ac */ /* 0x000e220008000800 */
[----:B------:R-:W-:Y:S02]  /*03a0*/  IADD3 R0, PT, PT, R3, 0x2, RZ ;  /* 0x0000000203007810 */ /* 0x000fe40007ffe0ff */
[----:B------:R-:W-:Y:S01]  /*03b0*/  CS2R R4, SRZ ;  /* 0x0000000000047805 */ /* 0x000fe2000001ff00 */
[----:B------:R-:W-:Y:S02]  /*03c0*/  UISETP.GE.U32.AND UP0, UPT, UR4, 0x8, UPT ;  /* 0x000000080400788c */ /* 0x000fe4000bf06070 */
[----:B------:R-:W-:-:S04]  /*03d0*/  ULOP3.LUT UR5, UR4, 0x7, URZ, 0xc0, !UPT ;  /* 0x0000000704057892 */ /* 0x000fc8000f8ec0ff */
[----:B------:R-:W-:Y:S01]  /*03e0*/  UISETP.NE.AND UP1, UPT, UR5, URZ, UPT ;  /* 0x000000ff0500728c */ /* 0x000fe2000bf25270 */
[----:B0-----:R-:W0:Y:S02]  /*03f0*/  F2F.F64.F32 R12, UR6 ;  /* 0x00000006000c7d10 */ /* 0x001e240008201800 */
[----:B------:R-:W-:Y:S08]  /*0400*/  BRA.U !UP0, `(.L_x_2) ;  /* 0x0000000508647547 */ /* 0x000ff0000b800000 */
[----:B------:R-:W1:Y:S01]  /*0410*/  LDC.64 R14, c[0x0][0x3a8] ;  /* 0x0000ea00ff0e7b82 */ /* 0x000e620000000a00 */
[----:B------:R-:W-:Y:S01]  /*0420*/  ULOP3.LUT UR6, UR4, 0xfffffff8, URZ, 0xc0, !UPT ;  /* 0xfffffff804067892 */ /* 0x000fe2000f8ec0ff */
[----:B------:R-:W-:Y:S01]  /*0430*/  HFMA2 R3, -RZ, RZ, 0, 0 ;  /* 0x00000000ff037431 */ /* 0x000fe200000001ff */
[----:B------:R-:W-:-:S04]  /*0440*/  MOV R4, RZ ;  /* 0x000000ff00047202 */ /* 0x000fc80000000f00 */
[----:B------:R-:W-:-:S07]  /*0450*/  MOV R5, UR6 ;  /* 0x0000000600057c02 */ /* 0x000fce0008000f00 */
.L_x_3:
[----:B-1----:R-:W-:Y:S01]  /*0460*/  IMAD.WIDE.U32 R26, R3, 0x4, R14 ;  /* 0x00000004031a7825 */ /* 0x002fe200078e000e */
[----:B------:R-:W-:-:S04]  /*0470*/  IADD3 R17, PT, PT, R0, R3, RZ ;  /* 0x0000000300117210 */ /* 0x000fc80007ffe0ff */
[----:B--2---:R-:W2:Y:S01]  /*0480*/  LDG.E R25, desc[UR8][R26.64] ;  /* 0x000000081a197981 */ /* 0x004ea2000c1e1900 */
[----:B------:R-:W-:-:S03]  /*0490*/  IMAD.WIDE.U32 R18, R17, 0x4, R8 ;  /* 0x0000000411127825 */ /* 0x000fc600078e0008 */
[----:B---3--:R-:W3:Y:S04]  /*04a0*/  LDG.E R24, desc[UR8][R26.64+0x4] ;  /* 0x000004081a187981 */ /* 0x008ee8000c1e1900 */
[----:B------:R1:W4:Y:S01]  /*04b0*/  LDG.E R2, desc[UR8][R18.64] ;  /* 0x0000000812027981 */ /* 0x000322000c1e1900 */
[----:B------:R-:W-:-:S03]  /*04c0*/  IADD3 R23, PT, PT, R17, 0x1, RZ ;  /* 0x0000000111177810 */ /* 0x000fc60007ffe0ff */
[----:B------:R-:W5:Y:S02]  /*04d0*/  LDG.E R28, desc[UR8][R26.64+0x8] ;  /* 0x000008081a1c7981 */ /* 0x000f64000c1e1900 */
[----:B------:R-:W-:Y:S02]  /*04e0*/  IMAD.WIDE.U32 R22, R23, 0x4, R8 ;  /* 0x0000000417167825 */ /* 0x000fe400078e0008 */
[----:B------:R-:W5:Y:S04]  /*04f0*/  LDG.E R20, desc[UR8][R26.64+0xc] ;  /* 0x00000c081a147981 */ /* 0x000f68000c1e1900 */
[----:B------:R-:W5:Y:S01]  /*0500*/  LDG.E R29, desc[UR8][R22.64] ;  /* 0x00000008161d7981 */ /* 0x000f62000c1e1900 */
[----:B------:R-:W-:-:S05]  /*0510*/  IADD3 R7, PT, PT, R17, 0x2, RZ ;  /* 0x0000000211077810 */ /* 0x000fca0007ffe0ff */
[----:B------:R-:W-:-:S05]  /*0520*/  IMAD.WIDE.U32 R6, R7, 0x4, R8 ;  /* 0x0000000407067825 */ /* 0x000fca00078e0008 */
[----:B------:R0:W5:Y:S01]  /*0530*/  LDG.E R21, desc[UR8][R6.64] ;  /* 0x0000000806157981 */ /* 0x000162000c1e1900 */
[----:B------:R-:W-:-:S05]  /*0540*/  IADD3 R16, PT, PT, R17, 0x3, RZ ;  /* 0x0000000311107810 */ /* 0x000fca0007ffe0ff */
[----:B-1----:R-:W-:-:S05]  /*0550*/  IMAD.WIDE.U32 R18, R16, 0x4, R8 ;  /* 0x0000000410127825 */ /* 0x002fca00078e0008 */
[----:B------:R4:W5:Y:S01]  /*0560*/  LDG.E R16, desc[UR8][R18.64] ;  /* 0x0000000812107981 */ /* 0x000962000c1e1900 */
[----:B0-----:R0:W-:Y:S03]  /*0570*/  F2F.F64.F32 R6, R4 ;  /* 0x0000000400067310 */ /* 0x0011e60000201800 */
[----:B0-----:R-:W5:Y:S05]  /*0580*/  LDG.E R4, desc[UR8][R26.64+0x14] ;  /* 0x000014081a047981 */ /* 0x001f6a000c1e1900 */
[----:B--2---:R-:W0:Y:S08]  /*0590*/  F2F.F64.F32 R22, R25 ;  /* 0x0000001900167310 */ /* 0x004e300000201800 */
[----:B----4-:R-:W1:Y:S01]  /*05a0*/  F2F.F64.F32 R18, R2 ;  /* 0x0000000200127310 */ /* 0x010e620000201800 */
[----:B0-----:R-:W-:-:S08]  /*05b0*/  DMUL R22, R12, -R22 ;  /* 0x800000160c167228 */ /* 0x001fd00000000000 */
[----:B-1----:R-:W-:Y:S01]  /*05c0*/  DFMA R22, R22, R18, R6 ;  /* 0x000000121616722b */ /* 0x002fe20000000006 */
[----:B------:R-:W-:Y:S01]  /*05d0*/  IADD3 R19, PT, PT, R17, 0x4, RZ ;  /* 0x0000000411137810 */ /* 0x000fe20007ffe0ff */
[----:B------:R-:W2:Y:S04]  /*05e0*/  LDG.E R7, desc[UR8][R26.64+0x10] ;  /* 0x000010081a077981 */ /* 0x000ea8000c1e1900 */
[----:B------:R-:W0:Y:S01]  /*05f0*/  F2F.F32.F64 R2, R22 ;  /* 0x0000001600027310 */ /* 0x000e220000301000 */
[----:B------:R-:W-:-:S05]  /*0600*/  IMAD.WIDE.U32 R18, R19, 0x4, R8 ;  /* 0x0000000413127825 */ /* 0x000fca00078e0008 */
[----:B------:R0:W4:Y:S02]  /*0610*/  LDG.E R6, desc[UR8][R18.64] ;  /* 0x0000000812067981 */ /* 0x000124000c1e1900 */
[----:B---3--:R-:W1:Y:S08]  /*0620*/  F2F.F64.F32 R24, R24 ;  /* 0x0000001800187310 */ /* 0x008e700000201800 */
[----:B-----5:R-:W-:Y:S08]  /*0630*/  F2F.F64.F32 R22, R29 ;  /* 0x0000001d00167310 */ /* 0x020ff00000201800 */
[----:B0-----:R-:W0:Y:S01]  /*0640*/  F2F.F64.F32 R18, R2 ;  /* 0x0000000200127310 */ /* 0x001e220000201800 */
[----:B-1----:R-:W-:-:S08]  /*0650*/  DMUL R24, R12, -R24 ;  /* 0x800000180c187228 */ /* 0x002fd00000000000 */
[----:B0-----:R-:W-:Y:S01]  /*0660*/  DFMA R24, R24, R22, R18 ;  /* 0x000000161818722b */ /* 0x001fe20000000012 */
[----:B------:R-:W-:-:S05]  /*0670*/  IADD3 R19, PT, PT, R17, 0x5, RZ ;  /* 0x0000000511137810 */ /* 0x000fca0007ffe0ff */
[----:B------:R0:W1:Y:S02]  /*0680*/  F2F.F32.F64 R29, R24 ;  /* 0x00000018001d7310 */ /* 0x0000640000301000 */
[----:B0-----:R-:W-:-:S05]  /*0690*/  IMAD.WIDE.U32 R24, R19, 0x4, R8 ;  /* 0x0000000413187825 */ /* 0x001fca00078e0008 */
[----:B------:R0:W3:Y:S01]  /*06a0*/  LDG.E R2, desc[UR8][R24.64] ;  /* 0x0000000818027981 */ /* 0x0000e2000c1e1900 */
[----:B------:R-:W5:Y:S08]  /*06b0*/  F2F.F64.F32 R22, R28 ;  /* 0x0000001c00167310 */ /* 0x000f700000201800 */
[----:B------:R-:W-:Y:S08]  /*06c0*/  F2F.F64.F32 R18, R21 ;  /* 0x0000001500127310 */ /* 0x000ff00000201800 */
[----:B-1----:R-:W1:Y:S01]  /*06d0*/  F2F.F64.F32 R28, R29 ;  /* 0x0000001d001c7310 */ /* 0x002e620000201800 */
[----:B-----5:R-:W-:-:S08]  /*06e0*/  DMUL R22, R12, -R22 ;  /* 0x800000160c167228 */ /* 0x020fd00000000000 */
[----:B-1----:R-:W-:Y:S01]  /*06f0*/  DFMA R28, R22, R18, R28 ;  /* 0x00000012161c722b */ /* 0x002fe2000000001c */
[----:B------:R-:W-:Y:S01]  /*0700*/  IADD3 R19, PT, PT, R17, 0x6, RZ ;  /* 0x0000000611137810 */ /* 0x000fe20007ffe0ff */
[----:B------:R-:W5:Y:S04]  /*0710*/  LDG.E R22, desc[UR8][R26.64+0x18] ;  /* 0x000018081a167981 */ /* 0x000f68000c1e1900 */
[----:B------:R-:W-:-:S05]  /*0720*/  IMAD.WIDE.U32 R18, R19, 0x4, R8 ;  /* 0x0000000413127825 */ /* 0x000fca00078e0008 */
[----:B------:R1:W5:Y:S01]  /*0730*/  LDG.E R23, desc[UR8][R18.64] ;  /* 0x0000000812177981 */ /* 0x000362000c1e1900 */
[----:B------:R-:W-:-:S03]  /*0740*/  IADD3 R17, PT, PT, R17, 0x7, RZ ;  /* 0x0000000711117810 */ /* 0x000fc60007ffe0ff */
[----:B------:R-:W5:Y:S02]  /*0750*/  LDG.E R26, desc[UR8][R26.64+0x1c] ;  /* 0x00001c081a1a7981 */ /* 0x000f64000c1e1900 */
[----:B0-----:R-:W-:-:S06]  /*0760*/  IMAD.WIDE.U32 R24, R17, 0x4, R8 ;  /* 0x0000000411187825 */ /* 0x001fcc00078e0008 */
[----:B------:R0:W5:Y:S01]  /*0770*/  LDG.E R24, desc[UR8][R24.64] ;  /* 0x0000000818187981 */ /* 0x000162000c1e1900 */
[----:B------:R-:W1:Y:S08]  /*0780*/  F2F.F32.F64 R28, R28 ;  /* 0x0000001c001c7310 */ /* 0x000e700000301000 */
[----:B------:R-:W0:Y:S08]  /*0790*/  F2F.F64.F32 R20, R20 ;  /* 0x0000001400147310 */ /* 0x000e300000201800 */
[----:B------:R-:W-:Y:S08]  /*07a0*/  F2F.F64.F32 R16, R16 ;  /* 0x0000001000107310 */ /* 0x000ff00000201800 */
[----:B-1----:R-:W1:Y:S01]  /*07b0*/  F2F.F64.F32 R18, R28 ;  /* 0x0000001c00127310 */ /* 0x002e620000201800 */
[----:B0-----:R-:W-:-:S08]  /*07c0*/  DMUL R20, R12, -R20 ;  /* 0x800000140c147228 */ /* 0x001fd00000000000 */
[----:B-1----:R-:W-:-:S10]  /*07d0*/  DFMA R20, R20, R16, R18 ;  /* 0x000000101414722b */ /* 0x002fd40000000012 */
[----:B------:R-:W0:Y:S08]  /*07e0*/  F2F.F32.F64 R21, R20 ;  /* 0x0000001400157310 */ /* 0x000e300000301000 */
[----:B0-----:R-:W-:Y:S08]  /*07f0*/  F2F.F64.F32 R16, R21 ;  /* 0x0000001500107310 */ /* 0x001ff00000201800 */
[----:B--2---:R-:W0:Y:S08]  /*0800*/  F2F.F64.F32 R18, R7 ;  /* 0x0000000700127310 */ /* 0x004e300000201800 */
[----:B----4-:R-:W1:Y:S01]  /*0810*/  F2F.F64.F32 R6, R6 ;  /* 0x0000000600067310 */ /* 0x010e620000201800 */
[----:B0-----:R-:W-:-:S08]  /*0820*/  DMUL R18, R12, -R18 ;  /* 0x800000120c127228 */ /* 0x001fd00000000000 */
[----:B-1----:R-:W-:-:S06]  /*0830*/  DFMA R18, R18, R6, R16 ;  /* 0x000000061212722b */ /* 0x002fcc0000000010 */
[----:B------:R-:W0:Y:S08]  /*0840*/  F2F.F32.F64 R25, R18 ;  /* 0x0000001200197310 */ /* 0x000e300000301000 */
[----:B------:R-:W1:Y:S08]  /*0850*/  F2F.F64.F32 R16, R4 ;  /* 0x0000000400107310 */ /* 0x000e700000201800 */
[----:B0-----:R-:W-:Y:S01]  /*0860*/  F2F.F64.F32 R28, R25 ;  /* 0x00000019001c7310 */ /* 0x001fe20000201800 */
[----:B-1----:R-:W-:-:S07]  /*0870*/  DMUL R16, R12, -R16 ;  /* 0x800000100c107228 */ /* 0x002fce0000000000 */
[----:B---3--:R-:W0:Y:S02]  /*0880*/  F2F.F64.F32 R18, R2 ;  /* 0x0000000200127310 */ /* 0x008e240000201800 */
[----:B0-----:R-:W-:-:S10]  /*0890*/  DFMA R16, R16, R18, R28 ;  /* 0x000000121010722b */ /* 0x001fd4000000001c */
[----:B------:R-:W0:Y:S08]  /*08a0*/  F2F.F32.F64 R16, R16 ;  /* 0x0000001000107310 */ /* 0x000e300000301000 */
[----:B-----5:R-:W1:Y:S08]  /*08b0*/  F2F.F64.F32 R6, R22 ;  /* 0x0000001600067310 */ /* 0x020e700000201800 */
[----:B0-----:R-:W-:Y:S08]  /*08c0*/  F2F.F64.F32 R28, R16 ;  /* 0x00000010001c7310 */ /* 0x001ff00000201800 */
[----:B------:R-:W0:Y:S01]  /*08d0*/  F2F.F64.F32 R20, R23 ;  /* 0x0000001700147310 */ /* 0x000e220000201800 */
[----:B-1----:R-:W-:-:S08]  /*08e0*/  DMUL R6, R12, -R6 ;  /* 0x800000060c067228 */ /* 0x002fd00000000000 */
[----:B0-----:R-:W-:Y:S01]  /*08f0*/  DFMA R6, R6, R20, R28 ;  /* 0x000000140606722b */ /* 0x001fe2000000001c */
[----:B------:R-:W0:Y:S09]  /*0900*/  F2F.F64.F32 R26, R26 ;  /* 0x0000001a001a7310 */ /* 0x000e320000201800 */
[----:B------:R-:W1:Y:S08]  /*0910*/  F2F.F32.F64 R6, R6 ;  /* 0x0000000600067310 */ /* 0x000e700000301000 */
[----:B------:R-:W-:Y:S01]  /*0920*/  F2F.F64.F32 R24, R24 ;  /* 0x0000001800187310 */ /* 0x000fe20000201800 */
[----:B0-----:R-:W-:-:S07]  /*0930*/  DMUL R18, R12, -R26 ;  /* 0x8000001a0c127228 */ /* 0x001fce0000000000 */
[----:B-1----:R-:W0:Y:S01]  /*0940*/  F2F.F64.F32 R20, R6 ;  /* 0x0000000600147310 */ /* 0x002e220000201800 */
[----:B------:R-:W-:-:S04]  /*0950*/  IADD3 R3, PT, PT, R3, 0x8, RZ ;  /* 0x0000000803037810 */ /* 0x000fc80007ffe0ff */
[----:B------:R-:W-:Y:S01]  /*0960*/  ISETP.NE.AND P0, PT, R3, R5, PT ;  /* 0x000000050300720c */ /* 0x000fe20003f05270 */
[----:B0-----:R-:W-:-:S06]  /*0970*/  DFMA R18, R18, R24, R20 ;  /* 0x000000181212722b */ /* 0x001fcc0000000014 */
[----:B------:R2:W3:Y:S06]  /*0980*/  F2F.F32.F64 R4, R18 ;  /* 0x0000001200047310 */ /* 0x0004ec0000301000 */
[----:B------:R-:W-:Y:S05]  /*0990*/  @P0 BRA `(.L_x_3) ;  /* 0xfffffff800b00947 */ /* 0x000fea000383ffff */
.L_x_2:
[----:B------:R-:W-:Y:S05]  /*09a0*/  BRA.U !UP1, `(.L_x_4) ;  /* 0x0000000509607547 */ /* 0x000fea000b800000 */
[----:B------:R-:W-:Y:S02]  /*09b0*/  UISETP.GE.U32.AND UP0, UPT, UR5, 0x4, UPT ;  /* 0x000000040500788c */ /* 0x000fe4000bf06070 */
[----:B------:R-:W-:-:S04]  /*09c0*/  ULOP3.LUT UR6, UR4, 0x3, URZ, 0xc0, !UPT ;  /* 0x0000000304067892 */ /* 0x000fc8000f8ec0ff */
[----:B------:R-:W-:-:S03]  /*09d0*/  UISETP.NE.AND UP1, UPT, UR6, URZ, UPT ;  /* 0x000000ff0600728c */ /* 0x000fc6000bf25270 */
[----:B------:R-:W-:Y:S08]  /*09e0*/  BRA.U !UP0, `(.L_x_5) ;  /* 0x0000000108ac7547 */ /* 0x000ff0000b800000 */
[----:B------:R-:W1:Y:S01]  /*09f0*/  LDC.64 R22, c[0x0][0x3a8] ;  /* 0x0000ea00ff167b82 */ /* 0x000e620000000a00 */
[----:B------:R-:W-:-:S05]  /*0a00*/  IADD3 R3, PT, PT, R0, R5, RZ ;  /* 0x0000000500037210 */ /* 0x000fca0007ffe0ff */
[----:B------:R-:W-:-:S06]  /*0a10*/  IMAD.WIDE.U32 R14, R3, 0x4, R8 ;  /* 0x00000004030e7825 */ /* 0x000fcc00078e0008 */
[----:B------:R-:W4:Y:S01]  /*0a20*/  LDG.E R14, desc[UR8][R14.64] ;  /* 0x000000080e0e7981 */ /* 0x000f22000c1e1900 */
[----:B-1----:R-:W-:-:S05]  /*0a30*/  IMAD.WIDE.U32 R22, R5, 0x4, R22 ;  /* 0x0000000405167825 */ /* 0x002fca00078e0016 */
[----:B------:R-:W5:Y:S01]  /*0a40*/  LDG.E R6, desc[UR8][R22.64] ;  /* 0x0000000816067981 */ /* 0x000f62000c1e1900 */
[----:B------:R-:W-:-:S03]  /*0a50*/  IADD3 R25, PT, PT, R3, 0x1, RZ ;  /* 0x0000000103197810 */ /* 0x000fc60007ffe0ff */
[----:B------:R-:W5:Y:S02]  /*0a60*/  LDG.E R21, desc[UR8][R22.64+0x4] ;  /* 0x0000040816157981 */ /* 0x000f64000c1e1900 */
[--C-:B------:R-:W-:Y:S01]  /*0a70*/  IMAD.WIDE.U32 R24, R25, 0x4, R8.reuse ;  /* 0x0000000419187825 */ /* 0x100fe200078e0008 */
[----:B------:R-:W-:Y:S01]  /*0a80*/  IADD3 R27, PT, PT, R3, 0x2, RZ ;  /* 0x00000002031b7810 */ /* 0x000fe20007ffe0ff */
[----:B------:R-:W5:Y:S04]  /*0a90*/  LDG.E R17, desc[UR8][R22.64+0x8] ;  /* 0x0000080816117981 */ /* 0x000f68000c1e1900 */
[----:B--2---:R0:W2:Y:S01]  /*0aa0*/  LDG.E R18, desc[UR8][R24.64] ;  /* 0x0000000818127981 */ /* 0x0040a2000c1e1900 */
[----:B------:R-:W-:Y:S01]  /*0ab0*/  IMAD.WIDE.U32 R26, R27, 0x4, R8 ;  /* 0x000000041b1a7825 */ /* 0x000fe200078e0008 */
[----:B------:R-:W-:-:S02]  /*0ac0*/  IADD3 R29, PT, PT, R3, 0x3, RZ ;  /* 0x00000003031d7810 */ /* 0x000fc40007ffe0ff */
[----:B------:R-:W2:Y:S04]  /*0ad0*/  LDG.E R20, desc[UR8][R22.64+0xc] ;  /* 0x00000c0816147981 */ /* 0x000ea8000c1e1900 */
[----:B------:R2:W2:Y:S01]  /*0ae0*/  LDG.E R16, desc[UR8][R26.64] ;  /* 0x000000081a107981 */ /* 0x0004a2000c1e1900 */
[----:B------:R-:W-:-:S05]  /*0af0*/  IMAD.WIDE.U32 R28, R29, 0x4, R8 ;  /* 0x000000041d1c7825 */ /* 0x000fca00078e0008 */
[----:B------:R-:W2:Y:S01]  /*0b00*/  LDG.E R19, desc[UR8][R28.64] ;  /* 0x000000081c137981 */ /* 0x000ea2000c1e1900 */
[----:B---3--:R-:W-:Y:S01]  /*0b10*/  F2F.F64.F32 R2, R4 ;  /* 0x0000000400027310 */ /* 0x008fe20000201800 */
[----:B------:R-:W-:-:S07]  /*0b20*/  IADD3 R5, PT, PT, R5, 0x4, RZ ;  /* 0x0000000405057810 */ /* 0x000fce0007ffe0ff */
[----:B----4-:R-:W-:Y:S08]  /*0b30*/  F2F.F64.F32 R14, R14 ;  /* 0x0000000e000e7310 */ /* 0x010ff00000201800 */
[----:B-----5:R-:W0:Y:S02]  /*0b40*/  F2F.F64.F32 R6, R6 ;  /* 0x0000000600067310 */ /* 0x020e240000201800 */
[----:B0-----:R-:W-:-:S08]  /*0b50*/  DMUL R24, R12, -R6 ;  /* 0x800000060c187228 */ /* 0x001fd00000000000 */
[----:B------:R-:W-:Y:S02]  /*0b60*/  DFMA R2, R24, R14, R2 ;  /* 0x0000000e1802722b */ /* 0x000fe40000000002 */
[----:B------:R-:W0:Y:S08]  /*0b70*/  F2F.F64.F32 R24, R21 ;  /* 0x0000001500187310 */ /* 0x000e300000201800 */
[----:B------:R-:W1:Y:S08]  /*0b80*/  F2F.F32.F64 R2, R2 ;  /* 0x0000000200027310 */ /* 0x000e700000301000 */
[----:B--2---:R-:W-:Y:S01]  /*0b90*/  F2F.F64.F32 R26, R18 ;  /* 0x00000012001a7310 */ /* 0x004fe20000201800 */
[----:B0-----:R-:W-:-:S07]  /*0ba0*/  DMUL R24, R12, -R24 ;  /* 0x800000180c187228 */ /* 0x001fce0000000000 */
[----:B-1----:R-:W0:Y:S02]  /*0bb0*/  F2F.F64.F32 R22, R2 ;  /* 0x0000000200167310 */ /* 0x002e240000201800 */
[----:B0-----:R-:W-:-:S06]  /*0bc0*/  DFMA R22, R24, R26, R22 ;  /* 0x0000001a1816722b */ /* 0x001fcc0000000016 */
[----:B------:R-:W0:Y:S08]  /*0bd0*/  F2F.F64.F32 R6, R17 ;  /* 0x0000001100067310 */ /* 0x000e300000201800 */
[----:B------:R-:W1:Y:S08]  /*0be0*/  F2F.F32.F64 R22, R22 ;  /* 0x0000001600167310 */ /* 0x000e700000301000 */
[----:B------:R-:W-:Y:S01]  /*0bf0*/  F2F.F64.F32 R14, R16 ;  /* 0x00000010000e7310 */ /* 0x000fe20000201800 */
        /* <DEDUP_REMOVED lines=9> */
[----:B------:R1:W4:Y:S05]  /*0c90*/  F2F.F32.F64 R4, R2 ;  /* 0x0000000200047310 */ /* 0x00032a0000301000 */
.L_x_5:
[----:B------:R-:W-:Y:S05]  /*0ca0*/  BRA.U !UP1, `(.L_x_4) ;  /* 0x0000000109a07547 */ /* 0x000fea000b800000 */
[----:B------:R-:W-:Y:S02]  /*0cb0*/  UISETP.NE.AND UP0, UPT, UR6, 0x1, UPT ;  /* 0x000000010600788c */ /* 0x000fe4000bf05270 */
[----:B------:R-:W-:-:S04]  /*0cc0*/  ULOP3.LUT UR4, UR4, 0x1, URZ, 0xc0, !UPT ;  /* 0x0000000104047892 */ /* 0x000fc8000f8ec0ff */
[----:B------:R-:W-:-:S03]  /*0cd0*/  UISETP.NE.U32.AND UP1, UPT, UR4, 0x1, UPT ;  /* 0x000000010400788c */ /* 0x000fc6000bf25070 */
[----:B------:R-:W-:Y:S08]  /*0ce0*/  BRA.U !UP0, `(.L_x_6) ;  /* 0x00000001085c7547 */ /* 0x000ff0000b800000 */
[----:B-1----:R-:W1:Y:S01]  /*0cf0*/  LDC.64 R2, c[0x0][0x3a8] ;  /* 0x0000ea00ff027b82 */ /* 0x002e620000000a00 */
[----:B------:R-:W-:-:S05]  /*0d00*/  IADD3 R7, PT, PT, R0, R5, RZ ;  /* 0x0000000500077210 */ /* 0x000fca0007ffe0ff */
[----:B------:R-:W-:-:S05]  /*0d10*/  IMAD.WIDE.U32 R14, R7, 0x4, R8 ;  /* 0x00000004070e7825 */ /* 0x000fca00078e0008 */
[----:B------:R-:W5:Y:S01]  /*0d20*/  LDG.E R23, desc[UR8][R14.64] ;  /* 0x000000080e177981 */ /* 0x000f62000c1e1900 */
[----:B-1----:R-:W-:-:S05]  /*0d30*/  IMAD.WIDE.U32 R2, R5, 0x4, R2 ;  /* 0x0000000405027825 */ /* 0x002fca00078e0002 */
[----:B------:R-:W5:Y:S01]  /*0d40*/  LDG.E R22, desc[UR8][R2.64] ;  /* 0x0000000802167981 */ /* 0x000f62000c1e1900 */
[----:B------:R-:W-:-:S03]  /*0d50*/  IADD3 R21, PT, PT, R7, 0x1, RZ ;  /* 0x0000000107157810 */ /* 0x000fc60007ffe0ff */
[----:B------:R-:W5:Y:S02]  /*0d60*/  LDG.E R24, desc[UR8][R2.64+0x4] ;  /* 0x0000040802187981 */ /* 0x000f64000c1e1900 */
[----:B------:R-:W-:-:S06]  /*0d70*/  IMAD.WIDE.U32 R20, R21, 0x4, R8 ;  /* 0x0000000415147825 */ /* 0x000fcc00078e0008 */
[----:B------:R-:W5:Y:S01]  /*0d80*/  LDG.E R20, desc[UR8][R20.64] ;  /* 0x0000000814147981 */ /* 0x000f62000c1e1900 */
[----:B--234-:R-:W-:Y:S01]  /*0d90*/  F2F.F64.F32 R18, R4 ;  /* 0x0000000400127310 */ /* 0x01cfe20000201800 */
[----:B------:R-:W-:-:S07]  /*0da0*/  IADD3 R5, PT, PT, R5, 0x2, RZ ;  /* 0x0000000205057810 */ /* 0x000fce0007ffe0ff */
[----:B-----5:R-:W-:Y:S08]  /*0db0*/  F2F.F64.F32 R16, R23 ;  /* 0x0000001700107310 */ /* 0x020ff00000201800 */
[----:B------:R-:W0:Y:S02]  /*0dc0*/  F2F.F64.F32 R6, R22 ;  /* 0x0000001600067310 */ /* 0x000e240000201800 */
[----:B0-----:R-:W-:-:S08]  /*0dd0*/  DMUL R6, R12, -R6 ;  /* 0x800000060c067228 */ /* 0x001fd00000000000 */
[----:B------:R-:W-:Y:S01]  /*0de0*/  DFMA R6, R6, R16, R18 ;  /* 0x000000100606722b */ /* 0x000fe20000000012 */
[----:B------:R-:W0:Y:S09]  /*0df0*/  F2F.F64.F32 R14, R24 ;  /* 0x00000018000e7310 */ /* 0x000e320000201800 */
[----:B------:R-:W1:Y:S08]  /*0e00*/  F2F.F32.F64 R6, R6 ;  /* 0x0000000600067310 */ /* 0x000e700000301000 */
[----:B------:R-:W-:Y:S01]  /*0e10*/  F2F.F64.F32 R16, R20 ;  /* 0x0000001400107310 */ /* 0x000fe20000201800 */
[----:B0-----:R-:W-:-:S07]  /*0e20*/  DMUL R14, R12, -R14 ;  /* 0x8000000e0c0e7228 */ /* 0x001fce0000000000 */
[----:B-1----:R-:W0:Y:S02]  /*0e30*/  F2F.F64.F32 R2, R6 ;  /* 0x0000000600027310 */ /* 0x002e240000201800 */
[----:B0-----:R-:W-:-:S06]  /*0e40*/  DFMA R2, R14, R16, R2 ;  /* 0x000000100e02722b */ /* 0x001fcc0000000002 */
[----:B------:R0:W1:Y:S05]  /*0e50*/  F2F.F32.F64 R4, R2 ;  /* 0x0000000200047310 */ /* 0x00006a0000301000 */
.L_x_6:
[----:B------:R-:W-:Y:S05]  /*0e60*/  BRA.U UP1, `(.L_x_4) ;  /* 0x0000000101307547 */ /* 0x000fea000b800000 */
[----:B01----:R-:W0:Y:S02]  /*0e70*/  LDC.64 R2, c[0x0][0x3a8] ;  /* 0x0000ea00ff027b82 */ /* 0x003e240000000a00 */
[----:B0-----:R-:W-:Y:S01]  /*0e80*/  IMAD.WIDE.U32 R2, R5, 0x4, R2 ;  /* 0x0000000405027825 */ /* 0x001fe200078e0002 */
[----:B------:R-:W-:-:S05]  /*0e90*/  IADD3 R5, PT, PT, R0, R5, RZ ;  /* 0x0000000500057210 */ /* 0x000fca0007ffe0ff */
[----:B------:R-:W5:Y:S01]  /*0ea0*/  LDG.E R2, desc[UR8][R2.64] ;  /* 0x0000000802027981 */ /* 0x000f62000c1e1900 */
[----:B------:R-:W-:-:S06]  /*0eb0*/  IMAD.WIDE.U32 R8, R5, 0x4, R8 ;  /* 0x0000000405087825 */ /* 0x000fcc00078e0008 */
[----:B------:R-:W2:Y:S01]  /*0ec0*/  LDG.E R8, desc[UR8][R8.64] ;  /* 0x0000000808087981 */ /* 0x000ea2000c1e1900 */
[----:B---34-:R-:W-:Y:S08]  /*0ed0*/  F2F.F64.F32 R4, R4 ;  /* 0x0000000400047310 */ /* 0x018ff00000201800 */
[----:B-----5:R-:W0:Y:S08]  /*0ee0*/  F2F.F64.F32 R6, R2 ;  /* 0x0000000200067310 */ /* 0x020e300000201800 */
[----:B--2---:R-:W1:Y:S01]  /*0ef0*/  F2F.F64.F32 R14, R8 ;  /* 0x00000008000e7310 */ /* 0x004e620000201800 */
[----:B0-----:R-:W-:-:S08]  /*0f00*/  DMUL R6, R12, -R6 ;  /* 0x800000060c067228 */ /* 0x001fd00000000000 */
[----:B-1----:R-:W-:-:S06]  /*0f10*/  DFMA R6, R6, R14, R4 ;  /* 0x0000000e0606722b */ /* 0x002fcc0000000004 */
[----:B------:R0:W1:Y:S05]  /*0f20*/  F2F.F32.F64 R4, R6 ;  /* 0x0000000600047310 */ /* 0x00006a0000301000 */
.L_x_4:
[----:B-1-34-:R-:W-:-:S07]  /*0f30*/  FMUL R4, R4, 1.4426950216293334961 ;  /* 0x3fb8aa3b04047820 */ /* 0x01afce0000400000 */
.L_x_1:
[----:B------:R-:W-:-:S13]  /*0f40*/  FSETP.GEU.AND P0, PT, R4, -126, PT ;  /* 0xc2fc00000400780b */ /* 0x000fda0003f0e000 */
[----:B------:R-:W-:-:S04]  /*0f50*/  @!P0 FMUL R4, R4, 0.5 ;  /* 0x3f00000004048820 */ /* 0x000fc80000400000 */
[----:B0-----:R-:W0:Y:S02]  /*0f60*/  MUFU.EX2 R3, R4 ;  /* 0x0000000400037308 */ /* 0x001e240000000800 */
[----:B0-----:R-:W-:-:S05]  /*0f70*/  @!P0 FMUL R3, R3, R3 ;  /* 0x0000000303038220 */ /* 0x001fca0000400000 */
[----:B------:R-:W-:Y:S01]  /*0f80*/  STG.E desc[UR8][R10.64], R3 ;  /* 0x000000030a007986 */ /* 0x000fe2000c101908 */
[----:B------:R-:W-:Y:S05]  /*0f90*/  EXIT ;  /* 0x000000000000794d */ /* 0x000fea0003800000 */
.L_x_7:
        /* <DEDUP_REMOVED lines=14> */
.L_x_9:


//--------------------- .nv.shared.reserved.0     --------------------------
	.section	.nv.shared.reserved.0,"aw",@nobits
	.weak		__nv_reservedSMEM_offset_0_alias
	.size		__nv_reservedSMEM_offset_0_alias, 0, 64
	.other		__nv_reservedSMEM_offset_0_alias,@"STO_CUDA_RESERVED_SHARED STV_DEFAULT"
__nv_reservedSMEM_offset_0_alias:
	.zero		0
	.zero		64


//--------------------- .nv.global                --------------------------
	.section	.nv.global,"aw",@nobits
.nv.global:
	.type		_ZN34_INTERNAL_31376930_4_k_cu_cd8370226thrust24THRUST_300001_SM_1000_NS12placeholders2_8E,@object
	.size		_ZN34_INTERNAL_31376930_4_k_cu_cd8370226thrust24THRUST_300001_SM_1000_NS12placeholders2_8E,(_ZN34_INTERNAL_31376930_4_k_cu_cd8370224cuda3std3__436_GLOBAL__N__31376930_4_k_cu_cd8370226ignoreE - _ZN34_INTERNAL_31376930_4_k_cu_cd8370226thrust24THRUST_300001_SM_1000_NS12placeholders2_8E)
_ZN34_INTERNAL_31376930_4_k_cu_cd8370226thrust24THRUST_300001_SM_1000_NS12placeholders2_8E:
	.zero		1
	.type		_ZN34_INTERNAL_31376930_4_k_cu_cd8370224cuda3std3__436_GLOBAL__N__31376930_4_k_cu_cd8370226ignoreE,@object
	.size		_ZN34_INTERNAL_31376930_4_k_cu_cd8370224cuda3std3__436_GLOBAL__N__31376930_4_k_cu_cd8370226ignoreE,(_ZN34_INTERNAL_31376930_4_k_cu_cd8370224cuda3std6ranges3__45__cpo4dataE - _ZN34_INTERNAL_31376930_4_k_cu_cd8370224cuda3std3__436_GLOBAL__N__31376930_4_k_cu_cd8370226ignoreE)
_ZN34_INTERNAL_31376930_4_k_cu_cd8370224cuda3std3__436_GLOBAL__N__31376930_4_k_cu_cd8370226ignoreE:
	.zero		1
	.type		_ZN34_INTERNAL_31376930_4_k_cu_cd8370224cuda3std6ranges3__45__cpo4dataE,@object
	.size		_ZN34_INTERNAL_31376930_4_k_cu_cd8370224cuda3std6ranges3__45__cpo4dataE,(_ZN34_INTERNAL_31376930_4_k_cu_cd8370226thrust24THRUST_300001_SM_1000_NS6system3cpp3parE - _ZN34_INTERNAL_31376930_4_k_cu_cd8370224cuda3std6ranges3__45__cpo4dataE)
_ZN34_INTERNAL_31376930_4_k_cu_cd8370224cuda3std6ranges3__45__cpo4dataE:
	.zero		1
	.type		_ZN34_INTERNAL_31376930_4_k_cu_cd8370226thrust24THRUST_300001_SM_1000_NS6system3cpp3parE,@object
	.size		_ZN34_INTERNAL_31376930_4_k_cu_cd8370226thrust24THRUST_300001_SM_1000_NS6system3cpp3parE,(_ZN34_INTERNAL_31376930_4_k_cu_cd8370224cuda3std3__45__cpo5beginE - _ZN34_INTERNAL_31376930_4_k_cu_cd8370226thrust24THRUST_300001_SM_1000_NS6system3cpp3parE)
_ZN34_INTERNAL_31376930_4_k_cu_cd8370226thrust24THRUST_300001_SM_1000_NS6system3cpp3parE:
	.zero		1
	.type		_ZN34_INTERNAL_31376930_4_k_cu_cd8370224cuda3std3__45__cpo5beginE,@object
	.size		_ZN34_INTERNAL_31376930_4_k_cu_cd8370224cuda3std3__45__cpo5beginE,(_ZN34_INTERNAL_31376930_4_k_cu_cd8370224cuda3std6ranges3__45__cpo5beginE - _ZN34_INTERNAL_31376930_4_k_cu_cd8370224cuda3std3__45__cpo5beginE)
_ZN34_INTERNAL_31376930_4_k_cu_cd8370224cuda3std3__45__cpo5beginE:
	.zero		1
	.type		_ZN34_INTERNAL_31376930_4_k_cu_cd8370224cuda3std6ranges3__45__cpo5beginE,@object
	.size		_ZN34_INTERNAL_31376930_4_k_cu_cd8370224cuda3std6ranges3__45__cpo5beginE,(_ZN34_INTERNAL_31376930_4_k_cu_cd8370226thrust24THRUST_300001_SM_1000_NS6deviceE - _ZN34_INTERNAL_31376930_4_k_cu_cd8370224cuda3std6ranges3__45__cpo5beginE)
_ZN34_INTERNAL_31376930_4_k_cu_cd8370224cuda3std6ranges3__45__cpo5beginE:
	.zero		1
	.type		_ZN34_INTERNAL_31376930_4_k_cu_cd8370226thrust24THRUST_300001_SM_1000_NS6deviceE,@object
	.size		_ZN34_INTERNAL_31376930_4_k_cu_cd8370226thrust24THRUST_300001_SM_1000_NS6deviceE,(_ZN34_INTERNAL_31376930_4_k_cu_cd8370224cuda3std3__47nulloptE - _ZN34_INTERNAL_31376930_4_k_cu_cd8370226thrust24THRUST_300001_SM_1000_NS6deviceE)
_ZN34_INTERNAL_31376930_4_k_cu_cd8370226thrust24THRUST_300001_SM_1000_NS6deviceE:
	.zero		1
	.type		_ZN34_INTERNAL_31376930_4_k_cu_cd8370224cuda3std3__47nulloptE,@object
	.size		_ZN34_INTERNAL_31376930_4_k_cu_cd8370224cuda3std3__47nulloptE,(_ZN34_INTERNAL_31376930_4_k_cu_cd8370224cuda3std6ranges3__45__cpo8distanceE - _ZN34_INTERNAL_31376930_4_k_cu_cd8370224cuda3std3__47nulloptE)
_ZN34_INTERNAL_31376930_4_k_cu_cd8370224cuda3std3__47nulloptE:
	.zero		1
	.type		_ZN34_INTERNAL_31376930_4_k_cu_cd8370224cuda3std6ranges3__45__cpo8distanceE,@object
	.size		_ZN34_INTERNAL_31376930_4_k_cu_cd8370224cuda3std6ranges3__45__cpo8distanceE,(_ZN34_INTERNAL_31376930_4_k_cu_cd8370226thrust24THRUST_300001_SM_1000_NS12placeholders2_4E - _ZN34_INTERNAL_31376930_4_k_cu_cd8370224cuda3std6ranges3__45__cpo8distanceE)
_ZN34_INTERNAL_31376930_4_k_cu_cd8370224cuda3std6ranges3__45__cpo8distanceE:
	.zero		1
	.type		_ZN34_INTERNAL_31376930_4_k_cu_cd8370226thrust24THRUST_300001_SM_1000_NS12placeholders2_4E,@object
	.size		_ZN34_INTERNAL_31376930_4_k_cu_cd8370226thrust24THRUST_300001_SM_1000_NS12placeholders2_4E,(_ZN34_INTERNAL_31376930_4_k_cu_cd8370224cuda3std3__45__cpo6rbeginE - _ZN34_INTERNAL_31376930_4_k_cu_cd8370226thrust24THRUST_300001_SM_1000_NS12placeholders2_4E)
_ZN34_INTERNAL_31376930_4_k_cu_cd8370226thrust24THRUST_300001_SM_1000_NS12placeholders2_4E:
	.zero		1
	.type		_ZN34_INTERNAL_31376930_4_k_cu_cd8370224cuda3std3__45__cpo6rbeginE,@object
	.size		_ZN34_INTERNAL_31376930_4_k_cu_cd8370224cuda3std3__45__cpo6rbeginE,(_ZN34_INTERNAL_31376930_4_k_cu_cd8370224cuda3std6ranges3__45__cpo7advanceE - _ZN34_INTERNAL_31376930_4_k_cu_cd8370224cuda3std3__45__cpo6rbeginE)
_ZN34_INTERNAL_31376930_4_k_cu_cd8370224cuda3std3__45__cpo6rbeginE:
	.zero		1
	.type		_ZN34_INTERNAL_31376930_4_k_cu_cd8370224cuda3std6ranges3__45__cpo7advanceE,@object
	.size		_ZN34_INTERNAL_31376930_4_k_cu_cd8370224cuda3std6ranges3__45__cpo7advanceE,(_ZN34_INTERNAL_31376930_4_k_cu_cd8370226thrust24THRUST_300001_SM_1000_NS12placeholders3_10E - _ZN34_INTERNAL_31376930_4_k_cu_cd8370224cuda3std6ranges3__45__cpo7advanceE)
_ZN34_INTERNAL_31376930_4_k_cu_cd8370224cuda3std6ranges3__45__cpo7advanceE:
	.zero		1
	.type		_ZN34_INTERNAL_31376930_4_k_cu_cd8370226thrust24THRUST_300001_SM_1000_NS12placeholders3_10E,@object
	.size		_ZN34_INTERNAL_31376930_4_k_cu_cd8370226thrust24THRUST_300001_SM_1000_NS12placeholders3_10E,(_ZN34_INTERNAL_31376930_4_k_cu_cd8370224cuda3std3__48in_placeE - _ZN34_INTERNAL_31376930_4_k_cu_cd8370226thrust24THRUST_300001_SM_1000_NS12placeholders3_10E)
_ZN34_INTERNAL_31376930_4_k_cu_cd8370226thrust24THRUST_300001_SM_1000_NS12placeholders3_10E:
	.zero		1
	.type		_ZN34_INTERNAL_31376930_4_k_cu_cd8370224cuda3std3__48in_placeE,@object
	.size		_ZN34_INTERNAL_31376930_4_k_cu_cd8370224cuda3std3__48in_placeE,(_ZN34_INTERNAL_31376930_4_k_cu_cd8370224cuda3std6ranges3__45__cpo4sizeE - _ZN34_INTERNAL_31376930_4_k_cu_cd8370224cuda3std3__48in_placeE)
_ZN34_INTERNAL_31376930_4_k_cu_cd8370224cuda3std3__48in_placeE:
	.zero		1
	.type		_ZN34_INTERNAL_31376930_4_k_cu_cd8370224cuda3std6ranges3__45__cpo4sizeE,@object
	.size		_ZN34_INTERNAL_31376930_4_k_cu_cd8370224cuda3std6ranges3__45__cpo4sizeE,(_ZN34_INTERNAL_31376930_4_k_cu_cd8370226thrust24THRUST_300001_SM_1000_NS12placeholders2_2E - _ZN34_INTERNAL_31376930_4_k_cu_cd8370224cuda3std6ranges3__45__cpo4sizeE)
_ZN34_INTERNAL_31376930_4_k_cu_cd8370224cuda3std6ranges3__45__cpo4sizeE:
	.zero		1
	.type		_ZN34_INTERNAL_31376930_4_k_cu_cd8370226thrust24THRUST_300001_SM_1000_NS12placeholders2_2E,@object
	.size		_ZN34_INTERNAL_31376930_4_k_cu_cd8370226thrust24THRUST_300001_SM_1000_NS12placeholders2_2E,(_ZN34_INTERNAL_31376930_4_k_cu_cd8370224cuda3std3__45__cpo6cbeginE - _ZN34_INTERNAL_31376930_4_k_cu_cd8370226thrust24THRUST_300001_SM_1000_NS12placeholders2_2E)
_ZN34_INTERNAL_31376930_4_k_cu_cd8370226thrust24THRUST_300001_SM_1000_NS12placeholders2_2E:
	.zero		1
	.type		_ZN34_INTERNAL_31376930_4_k_cu_cd8370224cuda3std3__45__cpo6cbeginE,@object
	.size		_ZN34_INTERNAL_31376930_4_k_cu_cd8370224cuda3std3__45__cpo6cbeginE,(_ZN34_INTERNAL_31376930_4_k_cu_cd8370224cuda3std6ranges3__45__cpo6cbeginE - _ZN34_INTERNAL_31376930_4_k_cu_cd8370224cuda3std3__45__cpo6cbeginE)
_ZN34_INTERNAL_31376930_4_k_cu_cd8370224cuda3std3__45__cpo6cbeginE:
	.zero		1
	.type		_ZN34_INTERNAL_31376930_4_k_cu_cd8370224cuda3std6ranges3__45__cpo6cbeginE,@object
	.size		_ZN34_INTERNAL_31376930_4_k_cu_cd8370224cuda3std6ranges3__45__cpo6cbeginE,(_ZN34_INTERNAL_31376930_4_k_cu_cd8370226thrust24THRUST_300001_SM_1000_NS12placeholders2_6E - _ZN34_INTERNAL_31376930_4_k_cu_cd8370224cuda3std6ranges3__45__cpo6cbeginE)
_ZN34_INTERNAL_31376930_4_k_cu_cd8370224cuda3std6ranges3__45__cpo6cbeginE:
	.zero		1
	.type		_ZN34_INTERNAL_31376930_4_k_cu_cd8370226thrust24THRUST_300001_SM_1000_NS12placeholders2_6E,@object
	.size		_ZN34_INTERNAL_31376930_4_k_cu_cd8370226thrust24THRUST_300001_SM_1000_NS12placeholders2_6E,(_ZN34_INTERNAL_31376930_4_k_cu_cd8370224cuda3std3__45__cpo7crbeginE - _ZN34_INTERNAL_31376930_4_k_cu_cd8370226thrust24THRUST_300001_SM_1000_NS12placeholders2_6E)
_ZN34_INTERNAL_31376930_4_k_cu_cd8370226thrust24THRUST_300001_SM_1000_NS12placeholders2_6E:
	.zero		1
	.type		_ZN34_INTERNAL_31376930_4_k_cu_cd8370224cuda3std3__45__cpo7crbeginE,@object
	.size		_ZN34_INTERNAL_31376930_4_k_cu_cd8370224cuda3std3__45__cpo7crbeginE,(_ZN34_INTERNAL_31376930_4_k_cu_cd8370224cuda3std6ranges3__45__cpo4nextE - _ZN34_INTERNAL_31376930_4_k_cu_cd8370224cuda3std3__45__cpo7crbeginE)
_ZN34_INTERNAL_31376930_4_k_cu_cd8370224cuda3std3__45__cpo7crbeginE:
	.zero		1
	.type		_ZN34_INTERNAL_31376930_4_k_cu_cd8370224cuda3std6ranges3__45__cpo4nextE,@object
	.size		_ZN34_INTERNAL_31376930_4_k_cu_cd8370224cuda3std6ranges3__45__cpo4nextE,(_ZN34_INTERNAL_31376930_4_k_cu_cd8370224cuda3std6ranges3__45__cpo4swapE - _ZN34_INTERNAL_31376930_4_k_cu_cd8370224cuda3std6ranges3__45__cpo4nextE)
_ZN34_INTERNAL_31376930_4_k_cu_cd8370224cuda3std6ranges3__45__cpo4nextE:
	.zero		1
	.type		_ZN34_INTERNAL_31376930_4_k_cu_cd8370224cuda3std6ranges3__45__cpo4swapE,@object
	.size		_ZN34_INTERNAL_31376930_4_k_cu_cd8370224cuda3std6ranges3__45__cpo4swapE,(_ZN34_INTERNAL_31376930_4_k_cu_cd8370226thrust24THRUST_300001_SM_1000_NS8cuda_cub10par_nosyncE - _ZN34_INTERNAL_31376930_4_k_cu_cd8370224cuda3std6ranges3__45__cpo4swapE)
_ZN34_INTERNAL_31376930_4_k_cu_cd8370224cuda3std6ranges3__45__cpo4swapE:
	.zero		1
	.type		_ZN34_INTERNAL_31376930_4_k_cu_cd8370226thrust24THRUST_300001_SM_1000_NS8cuda_cub10par_nosyncE,@object
	.size		_ZN34_INTERNAL_31376930_4_k_cu_cd8370226thrust24THRUST_300001_SM_1000_NS8cuda_cub10par_nosyncE,(_ZN34_INTERNAL_31376930_4_k_cu_cd8370226thrust24THRUST_300001_SM_1000_NS3seqE - _ZN34_INTERNAL_31376930_4_k_cu_cd8370226thrust24THRUST_300001_SM_1000_NS8cuda_cub10par_nosyncE)
_ZN34_INTERNAL_31376930_4_k_cu_cd8370226thrust24THRUST_300001_SM_1000_NS8cuda_cub10par_nosyncE:
	.zero		1
	.type		_ZN34_INTERNAL_31376930_4_k_cu_cd8370226thrust24THRUST_300001_SM_1000_NS3seqE,@object
	.size		_ZN34_INTERNAL_31376930_4_k_cu_cd8370226thrust24THRUST_300001_SM_1000_NS3seqE,(_ZN34_INTERNAL_31376930_4_k_cu_cd8370224cuda3std3__420unreachable_sentinelE - _ZN34_INTERNAL_31376930_4_k_cu_cd8370226thrust24THRUST_300001_SM_1000_NS3seqE)
_ZN34_INTERNAL_31376930_4_k_cu_cd8370226thrust24THRUST_300001_SM_1000_NS3seqE:
	.zero		1
	.type		_ZN34_INTERNAL_31376930_4_k_cu_cd8370224cuda3std3__420unreachable_sentinelE,@object
	.size		_ZN34_INTERNAL_31376930_4_k_cu_cd8370224cuda3std3__420unreachable_sentinelE,(_ZN34_INTERNAL_31376930_4_k_cu_cd8370224cuda3std6ranges3__45__cpo5ssizeE - _ZN34_INTERNAL_31376930_4_k_cu_cd8370224cuda3std3__420unreachable_sentinelE)
_ZN34_INTERNAL_31376930_4_k_cu_cd8370224cuda3std3__420unreachable_sentinelE:
	.zero		1
	.type		_ZN34_INTERNAL_31376930_4_k_cu_cd8370224cuda3std6ranges3__45__cpo5ssizeE,@object
	.size		_ZN34_INTERNAL_31376930_4_k_cu_cd8370224cuda3std6ranges3__45__cpo5ssizeE,(_ZN34_INTERNAL_31376930_4_k_cu_cd8370226thrust24THRUST_300001_SM_1000_NS12placeholders2_3E - _ZN34_INTERNAL_31376930_4_k_cu_cd8370224cuda3std6ranges3__45__cpo5ssizeE)
_ZN34_INTERNAL_31376930_4_k_cu_cd8370224cuda3std6ranges3__45__cpo5ssizeE:
	.zero		1
	.type		_ZN34_INTERNAL_31376930_4_k_cu_cd8370226thrust24THRUST_300001_SM_1000_NS12placeholders2_3E,@object
	.size		_ZN34_INTERNAL_31376930_4_k_cu_cd8370226thrust24THRUST_300001_SM_1000_NS12placeholders2_3E,(_ZN34_INTERNAL_31376930_4_k_cu_cd8370224cuda3std3__45__cpo4cendE - _ZN34_INTERNAL_31376930_4_k_cu_cd8370226thrust24THRUST_300001_SM_1000_NS12placeholders2_3E)
_ZN34_INTERNAL_31376930_4_k_cu_cd8370226thrust24THRUST_300001_SM_1000_NS12placeholders2_3E:
	.zero		1
	.type		_ZN34_INTERNAL_31376930_4_k_cu_cd8370224cuda3std3__45__cpo4cendE,@object
	.size		_ZN34_INTERNAL_31376930_4_k_cu_cd8370224cuda3std3__45__cpo4cendE,(_ZN34_INTERNAL_31376930_4_k_cu_cd8370224cuda3std6ranges3__45__cpo4cendE - _ZN34_INTERNAL_31376930_4_k_cu_cd8370224cuda3std3__45__cpo4cendE)
_ZN34_INTERNAL_31376930_4_k_cu_cd8370224cuda3std3__45__cpo4cendE:
	.zero		1
	.type		_ZN34_INTERNAL_31376930_4_k_cu_cd8370224cuda3std6ranges3__45__cpo4cendE,@object
	.size		_ZN34_INTERNAL_31376930_4_k_cu_cd8370224cuda3std6ranges3__45__cpo4cendE,(_ZN34_INTERNAL_31376930_4_k_cu_cd8370226thrust24THRUST_300001_SM_1000_NS12placeholders2_7E - _ZN34_INTERNAL_31376930_4_k_cu_cd8370224cuda3std6ranges3__45__cpo4cendE)
_ZN34_INTERNAL_31376930_4_k_cu_cd8370224cuda3std6ranges3__45__cpo4cendE:
	.zero		1
	.type		_ZN34_INTERNAL_31376930_4_k_cu_cd8370226thrust24THRUST_300001_SM_1000_NS12placeholders2_7E,@object
	.size		_ZN34_INTERNAL_31376930_4_k_cu_cd8370226thrust24THRUST_300001_SM_1000_NS12placeholders2_7E,(_ZN34_INTERNAL_31376930_4_k_cu_cd8370224cuda3std3__45__cpo5crendE - _ZN34_INTERNAL_31376930_4_k_cu_cd8370226thrust24THRUST_300001_SM_1000_NS12placeholders2_7E)
_ZN34_INTERNAL_31376930_4_k_cu_cd8370226thrust24THRUST_300001_SM_1000_NS12placeholders2_7E:
	.zero		1
	.type		_ZN34_INTERNAL_31376930_4_k_cu_cd8370224cuda3std3__45__cpo5crendE,@object
	.size		_ZN34_INTERNAL_31376930_4_k_cu_cd8370224cuda3std3__45__cpo5crendE,(_ZN34_INTERNAL_31376930_4_k_cu_cd8370224cuda3std6ranges3__45__cpo4prevE - _ZN34_INTERNAL_31376930_4_k_cu_cd8370224cuda3std3__45__cpo5crendE)
_ZN34_INTERNAL_31376930_4_k_cu_cd8370224cuda3std3__45__cpo5crendE:
	.zero		1
	.type		_ZN34_INTERNAL_31376930_4_k_cu_cd8370224cuda3std6ranges3__45__cpo4prevE,@object
	.size		_ZN34_INTERNAL_31376930_4_k_cu_cd8370224cuda3std6ranges3__45__cpo4prevE,(_ZN34_INTERNAL_31376930_4_k_cu_cd8370224cuda3std6ranges3__45__cpo9iter_moveE - _ZN34_INTERNAL_31376930_4_k_cu_cd8370224cuda3std6ranges3__45__cpo4prevE)
_ZN34_INTERNAL_31376930_4_k_cu_cd8370224cuda3std6ranges3__45__cpo4prevE:
	.zero		1
	.type		_ZN34_INTERNAL_31376930_4_k_cu_cd8370224cuda3std6ranges3__45__cpo9iter_moveE,@object
	.size		_ZN34_INTERNAL_31376930_4_k_cu_cd8370224cuda3std6ranges3__45__cpo9iter_moveE,(_ZN34_INTERNAL_31376930_4_k_cu_cd8370226thrust24THRUST_300001_SM_1000_NS6system6detail10sequential3seqE - _ZN34_INTERNAL_31376930_4_k_cu_cd8370224cuda3std6ranges3__45__cpo9iter_moveE)
_ZN34_INTERNAL_31376930_4_k_cu_cd8370224cuda3std6ranges3__45__cpo9iter_moveE:
	.zero		1
	.type		_ZN34_INTERNAL_31376930_4_k_cu_cd8370226thrust24THRUST_300001_SM_1000_NS6system6detail10sequential3seqE,@object
	.size		_ZN34_INTERNAL_31376930_4_k_cu_cd8370226thrust24THRUST_300001_SM_1000_NS6system6detail10sequential3seqE,(_ZN34_INTERNAL_31376930_4_k_cu_cd8370226thrust24THRUST_300001_SM_1000_NS12placeholders2_9E - _ZN34_INTERNAL_31376930_4_k_cu_cd8370226thrust24THRUST_300001_SM_1000_NS6system6detail10sequential3seqE)
_ZN34_INTERNAL_31376930_4_k_cu_cd8370226thrust24THRUST_300001_SM_1000_NS6system6detail10sequential3seqE:
	.zero		1
	.type		_ZN34_INTERNAL_31376930_4_k_cu_cd8370226thrust24THRUST_300001_SM_1000_NS12placeholders2_9E,@object
	.size		_ZN34_INTERNAL_31376930_4_k_cu_cd8370226thrust24THRUST_300001_SM_1000_NS12placeholders2_9E,(_ZN34_INTERNAL_31376930_4_k_cu_cd8370224cuda3std3__419piecewise_constructE - _ZN34_INTERNAL_31376930_4_k_cu_cd8370226thrust24THRUST_300001_SM_1000_NS12placeholders2_9E)
_ZN34_INTERNAL_31376930_4_k_cu_cd8370226thrust24THRUST_300001_SM_1000_NS12placeholders2_9E:
	.zero		1
	.type		_ZN34_INTERNAL_31376930_4_k_cu_cd8370224cuda3std3__419piecewise_constructE,@object
	.size		_ZN34_INTERNAL_31376930_4_k_cu_cd8370224cuda3std3__419piecewise_constructE,(_ZN34_INTERNAL_31376930_4_k_cu_cd8370224cuda3std6ranges3__45__cpo5cdataE - _ZN34_INTERNAL_31376930_4_k_cu_cd8370224cuda3std3__419piecewise_constructE)
_ZN34_INTERNAL_31376930_4_k_cu_cd8370224cuda3std3__419piecewise_constructE:
	.zero		1
	.type		_ZN34_INTERNAL_31376930_4_k_cu_cd8370224cuda3std6ranges3__45__cpo5cdataE,@object
	.size		_ZN34_INTERNAL_31376930_4_k_cu_cd8370224cuda3std6ranges3__45__cpo5cdataE,(_ZN34_INTERNAL_31376930_4_k_cu_cd8370226thrust24THRUST_300001_SM_1000_NS12placeholders2_1E - _ZN34_INTERNAL_31376930_4_k_cu_cd8370224cuda3std6ranges3__45__cpo5cdataE)
_ZN34_INTERNAL_31376930_4_k_cu_cd8370224cuda3std6ranges3__45__cpo5cdataE:
	.zero		1
	.type		_ZN34_INTERNAL_31376930_4_k_cu_cd8370226thrust24THRUST_300001_SM_1000_NS12placeholders2_1E,@object
	.size		_ZN34_INTERNAL_31376930_4_k_cu_cd8370226thrust24THRUST_300001_SM_1000_NS12placeholders2_1E,(_ZN34_INTERNAL_31376930_4_k_cu_cd8370224cuda3std3__45__cpo3endE - _ZN34_INTERNAL_31376930_4_k_cu_cd8370226thrust24THRUST_300001_SM_1000_NS12placeholders2_1E)
_ZN34_INTERNAL_31376930_4_k_cu_cd8370226thrust24THRUST_300001_SM_1000_NS12placeholders2_1E:
	.zero		1
	.type		_ZN34_INTERNAL_31376930_4_k_cu_cd8370224cuda3std3__45__cpo3endE,@object
	.size		_ZN34_INTERNAL_31376930_4_k_cu_cd8370224cuda3std3__45__cpo3endE,(_ZN34_INTERNAL_31376930_4_k_cu_cd8370224cuda3std6ranges3__45__cpo3endE - _ZN34_INTERNAL_31376930_4_k_cu_cd8370224cuda3std3__45__cpo3endE)
_ZN34_INTERNAL_31376930_4_k_cu_cd8370224cuda3std3__45__cpo3endE:
	.zero		1
	.type		_ZN34_INTERNAL_31376930_4_k_cu_cd8370224cuda3std6ranges3__45__cpo3endE,@object
	.size		_ZN34_INTERNAL_31376930_4_k_cu_cd8370224cuda3std6ranges3__45__cpo3endE,(_ZN34_INTERNAL_31376930_4_k_cu_cd8370226thrust24THRUST_300001_SM_1000_NS12placeholders2_5E - _ZN34_INTERNAL_31376930_4_k_cu_cd8370224cuda3std6ranges3__45__cpo3endE)
_ZN34_INTERNAL_31376930_4_k_cu_cd8370224cuda3std6ranges3__45__cpo3endE:
	.zero		1
	.type		_ZN34_INTERNAL_31376930_4_k_cu_cd8370226thrust24THRUST_300001_SM_1000_NS12placeholders2_5E,@object
	.size		_ZN34_INTERNAL_31376930_4_k_cu_cd8370226thrust24THRUST_300001_SM_1000_NS12placeholders2_5E,(_ZN34_INTERNAL_31376930_4_k_cu_cd8370224cuda3std3__45__cpo4rendE - _ZN34_INTERNAL_31376930_4_k_cu_cd8370226thrust24THRUST_300001_SM_1000_NS12placeholders2_5E)
_ZN34_INTERNAL_31376930_4_k_cu_cd8370226thrust24THRUST_300001_SM_1000_NS12placeholders2_5E:
	.zero		1
	.type		_ZN34_INTERNAL_31376930_4_k_cu_cd8370224cuda3std3__45__cpo4rendE,@object
	.size		_ZN34_INTERNAL_31376930_4_k_cu_cd8370224cuda3std3__45__cpo4rendE,(_ZN34_INTERNAL_31376930_4_k_cu_cd8370224cuda3std6ranges3__45__cpo9iter_swapE - _ZN34_INTERNAL_31376930_4_k_cu_cd8370224cuda3std3__45__cpo4rendE)
_ZN34_INTERNAL_31376930_4_k_cu_cd8370224cuda3std3__45__cpo4rendE:
	.zero		1
	.type		_ZN34_INTERNAL_31376930_4_k_cu_cd8370224cuda3std6ranges3__45__cpo9iter_swapE,@object
	.size		_ZN34_INTERNAL_31376930_4_k_cu_cd8370224cuda3std6ranges3__45__cpo9iter_swapE,(_ZN34_INTERNAL_31376930_4_k_cu_cd8370224cuda3std3__48unexpectE - _ZN34_INTERNAL_31376930_4_k_cu_cd8370224cuda3std6ranges3__45__cpo9iter_swapE)
_ZN34_INTERNAL_31376930_4_k_cu_cd8370224cuda3std6ranges3__45__cpo9iter_swapE:
	.zero		1
	.type		_ZN34_INTERNAL_31376930_4_k_cu_cd8370224cuda3std3__48unexpectE,@object
	.size		_ZN34_INTERNAL_31376930_4_k_cu_cd8370224cuda3std3__48unexpectE,(_ZN34_INTERNAL_31376930_4_k_cu_cd8370226thrust24THRUST_300001_SM_1000_NS8cuda_cub3parE - _ZN34_INTERNAL_31376930_4_k_cu_cd8370224cuda3std3__48unexpectE)
_ZN34_INTERNAL_31376930_4_k_cu_cd8370224cuda3std3__48unexpectE:
	.zero		1
	.type		_ZN34_INTERNAL_31376930_4_k_cu_cd8370226thrust24THRUST_300001_SM_1000_NS8cuda_cub3parE,@object
	.size		_ZN34_INTERNAL_31376930_4_k_cu_cd8370226thrust24THRUST_300001_SM_1000_NS8cuda_cub3parE,(.L_29 - _ZN34_INTERNAL_31376930_4_k_cu_cd8370226thrust24THRUST_300001_SM_1000_NS8cuda_cub3parE)
_ZN34_INTERNAL_31376930_4_k_cu_cd8370226thrust24THRUST_300001_SM_1000_NS8cuda_cub3parE:
	.zero		1
.L_29:


//--------------------- .nv.constant0._ZN3cub18CUB_300001_SM_10006detail11EmptyKernelIvEEvv --------------------------
	.section	.nv.constant0._ZN3cub18CUB_300001_SM_10006detail11EmptyKernelIvEEvv,"a",@progbits
	.sectionflags	@""
	.align	4
.nv.constant0._ZN3cub18CUB_300001_SM_10006detail11EmptyKernelIvEEvv:
	.zero		896


//--------------------- .nv.constant0._Z21calRefPerPhotonKerneljjjPfPiS_S_ff --------------------------
	.section	.nv.constant0._Z21calRefPerPhotonKerneljjjPfPiS_S_ff,"a",@progbits
	.sectionflags	@""
	.align	4
.nv.constant0._Z21calRefPerPhotonKerneljjjPfPiS_S_ff:
	.zero		952


//--------------------- SYMBOLS --------------------------

	.type		.nv.reservedSmem.offset0,@object
	.size		.nv.reservedSmem.offset0,0x4
